	.target	sm_90a

	.elftype	@"ET_EXEC"


//--------------------- .note.nv.tkinfo           --------------------------
	.section	.note.nv.tkinfo,"",@"SHT_NOTE"
	.sectionflags	@"SHF_NOTE_NV_TKINFO"
	.tkinfo
        /*0018*/ 	.word	0x00000002
        /*0030*/ 	.string	""
        /*0030*/ 	.string	"ptxas"
        /*0030*/ 	.string	"Cuda compilation tools, release 13.0, V13.0.88"
        /*0030*/ 	.string	"Build cuda_13.0.r13.0/compiler.36424714_0"
        /*0030*/ 	.string	"-arch sm_90a -m 64 "



//--------------------- .note.nv.cuinfo           --------------------------
	.section	.note.nv.cuinfo,"",@"SHT_NOTE"
	.sectionflags	@"SHF_NOTE_NV_CUINFO"
        /*0018*/ 	.short	0x0002
        /*001a*/ 	.short	0x005a
        /*001c*/ 	.short	0x0082
	.zero		2


//--------------------- .nv.info                  --------------------------
	.section	.nv.info,"",@"SHT_CUDA_INFO"
	.align	4


	//----- nvinfo : EIATTR_REGCOUNT
	.align		4
        /*0000*/ 	.byte	0x04, 0x2f
        /*0002*/ 	.short	(.L_15 - .L_14)
	.align		4
.L_14:
        /*0004*/ 	.word	index@(_ZN7cutlass13device_kernelINS_4gemm6kernel13GemmUniversalIN4cute5tupleIJiiiiEEENS1_10collective13CollectiveMmaINS1_34MainloopSm90TmaGmmaWarpSpecializedILi3ENS5_IJNS4_1CILi1EEESB_SB_EEENS1_32KernelTmaWarpSpecializedPingpongEEENS5_IJNSA_ILi64EEESF_NSA_ILi128EEEEEENS_10tfloat32_tENS5_IJlSB_lEEESI_SJ_NS4_8TiledMMAINS4_8MMA_AtomIJNS4_4SM904GMMA29MMA_64x64x8_F32TF32TF32_SS_TNILNSN_7ScaleInE1ELSP_1EEEEEENS4_6LayoutISC_NS5_IJNSA_ILi0EEEST_ST_EEEEENS5_IJNS4_10UnderscoreESW_SW_EEEEENS4_13SM90_TMA_LOADENS4_14ComposedLayoutINS4_7SwizzleILi3ELi4ELi3EEENS4_18smem_ptr_flag_bitsILi32EEENSS_INS5_IJNSA_ILi8EEENSA_ILi32EEEEEENS5_IJS16_SB_EEEEEEEvNS4_8identityESZ_S1A_vS1B_EENS_8epilogue10collective6detail29Sm90TmaWarpSpecializedAdapterINS1E_15DefaultEpilogueISI_SJ_SJ_NS1D_6thread17LinearCombinationISI_Li1EffLNS1I_9ScaleType4KindE0ELNS_15FloatRoundStyleE2ESI_EENS1_15EpilogueDefaultEEEEEvvEEEEvNT_6ParamsE)
        /*0008*/ 	.word	0x000000a8


	//----- nvinfo : EIATTR_FRAME_SIZE
	.align		4
.L_15:
        /*000c*/ 	.byte	0x04, 0x11
        /*000e*/ 	.short	(.L_17 - .L_16)
	.align		4
.L_16:
        /*0010*/ 	.word	index@(_ZN7cutlass13device_kernelINS_4gemm6kernel13GemmUniversalIN4cute5tupleIJiiiiEEENS1_10collective13CollectiveMmaINS1_34MainloopSm90TmaGmmaWarpSpecializedILi3ENS5_IJNS4_1CILi1EEESB_SB_EEENS1_32KernelTmaWarpSpecializedPingpongEEENS5_IJNSA_ILi64EEESF_NSA_ILi128EEEEEENS_10tfloat32_tENS5_IJlSB_lEEESI_SJ_NS4_8TiledMMAINS4_8MMA_AtomIJNS4_4SM904GMMA29MMA_64x64x8_F32TF32TF32_SS_TNILNSN_7ScaleInE1ELSP_1EEEEEENS4_6LayoutISC_NS5_IJNSA_ILi0EEEST_ST_EEEEENS5_IJNS4_10UnderscoreESW_SW_EEEEENS4_13SM90_TMA_LOADENS4_14ComposedLayoutINS4_7SwizzleILi3ELi4ELi3EEENS4_18smem_ptr_flag_bitsILi32EEENSS_INS5_IJNSA_ILi8EEENSA_ILi32EEEEEENS5_IJS16_SB_EEEEEEEvNS4_8identityESZ_S1A_vS1B_EENS_8epilogue10collective6detail29Sm90TmaWarpSpecializedAdapterINS1E_15DefaultEpilogueISI_SJ_SJ_NS1D_6thread17LinearCombinationISI_Li1EffLNS1I_9ScaleType4KindE0ELNS_15FloatRoundStyleE2ESI_EENS1_15EpilogueDefaultEEEEEvvEEEEvNT_6ParamsE)
        /*0014*/ 	.word	0x00000008


	//----- nvinfo : EIATTR_MIN_STACK_SIZE
	.align		4
.L_17:
        /*0018*/ 	.byte	0x04, 0x12
        /*001a*/ 	.short	(.L_19 - .L_18)
	.align		4
.L_18:
        /*001c*/ 	.word	index@(_ZN7cutlass13device_kernelINS_4gemm6kernel13GemmUniversalIN4cute5tupleIJiiiiEEENS1_10collective13CollectiveMmaINS1_34MainloopSm90TmaGmmaWarpSpecializedILi3ENS5_IJNS4_1CILi1EEESB_SB_EEENS1_32KernelTmaWarpSpecializedPingpongEEENS5_IJNSA_ILi64EEESF_NSA_ILi128EEEEEENS_10tfloat32_tENS5_IJlSB_lEEESI_SJ_NS4_8TiledMMAINS4_8MMA_AtomIJNS4_4SM904GMMA29MMA_64x64x8_F32TF32TF32_SS_TNILNSN_7ScaleInE1ELSP_1EEEEEENS4_6LayoutISC_NS5_IJNSA_ILi0EEEST_ST_EEEEENS5_IJNS4_10UnderscoreESW_SW_EEEEENS4_13SM90_TMA_LOADENS4_14ComposedLayoutINS4_7SwizzleILi3ELi4ELi3EEENS4_18smem_ptr_flag_bitsILi32EEENSS_INS5_IJNSA_ILi8EEENSA_ILi32EEEEEENS5_IJS16_SB_EEEEEEEvNS4_8identityESZ_S1A_vS1B_EENS_8epilogue10collective6detail29Sm90TmaWarpSpecializedAdapterINS1E_15DefaultEpilogueISI_SJ_SJ_NS1D_6thread17LinearCombinationISI_Li1EffLNS1I_9ScaleType4KindE0ELNS_15FloatRoundStyleE2ESI_EENS1_15EpilogueDefaultEEEEEvvEEEEvNT_6ParamsE)
        /*0020*/ 	.word	0x00000008
.L_19:


//--------------------- .nv.compat                --------------------------
	.section	.nv.compat,"",@"SHT_CUDA_COMPAT_INFO"
	.align	4
        /*0000*/ 	.byte	0x02, 0x09, 0x01, 0x00, 0x02, 0x02, 0x04, 0x00, 0x02, 0x05, 0x05, 0x00, 0x03, 0x07, 0x01, 0x01
        /*0010*/ 	.byte	0x02, 0x03, 0x01, 0x00, 0x02, 0x06, 0x01, 0x00, 0x04, 0x0b, 0x08, 0x00, 0x00, 0x00, 0x00, 0x00
        /*0020*/ 	.byte	0x00, 0x00, 0x00, 0x00


//--------------------- .nv.info._ZN7cutlass13device_kernelINS_4gemm6kernel13GemmUniversalIN4cute5tupleIJiiiiEEENS1_10collective13CollectiveMmaINS1_34MainloopSm90TmaGmmaWarpSpecializedILi3ENS5_IJNS4_1CILi1EEESB_SB_EEENS1_32KernelTmaWarpSpecializedPingpongEEENS5_IJNSA_ILi64EEESF_NSA_ILi128EEEEEENS_10tfloat32_tENS5_IJlSB_lEEESI_SJ_NS4_8TiledMMAINS4_8MMA_AtomIJNS4_4SM904GMMA29MMA_64x64x8_F32TF32TF32_SS_TNILNSN_7ScaleInE1ELSP_1EEEEEENS4_6LayoutISC_NS5_IJNSA_ILi0EEEST_ST_EEEEENS5_IJNS4_10UnderscoreESW_SW_EEEEENS4_13SM90_TMA_LOADENS4_14ComposedLayoutINS4_7SwizzleILi3ELi4ELi3EEENS4_18smem_ptr_flag_bitsILi32EEENSS_INS5_IJNSA_ILi8EEENSA_ILi32EEEEEENS5_IJS16_SB_EEEEEEEvNS4_8identityESZ_S1A_vS1B_EENS_8epilogue10collective6detail29Sm90TmaWarpSpecializedAdapterINS1E_15DefaultEpilogueISI_SJ_SJ_NS1D_6thread17LinearCombinationISI_Li1EffLNS1I_9ScaleType4KindE0ELNS_15FloatRoundStyleE2ESI_EENS1_15EpilogueDefaultEEEEEvvEEEEvNT_6ParamsE --------------------------
	.section	.nv.info._ZN7cutlass13device_kernelINS_4gemm6kernel13GemmUniversalIN4cute5tupleIJiiiiEEENS1_10collective13CollectiveMmaINS1_34MainloopSm90TmaGmmaWarpSpecializedILi3ENS5_IJNS4_1CILi1EEESB_SB_EEENS1_32KernelTmaWarpSpecializedPingpongEEENS5_IJNSA_ILi64EEESF_NSA_ILi128EEEEEENS_10tfloat32_tENS5_IJlSB_lEEESI_SJ_NS4_8TiledMMAINS4_8MMA_AtomIJNS4_4SM904GMMA29MMA_64x64x8_F32TF32TF32_SS_TNILNSN_7ScaleInE1ELSP_1EEEEEENS4_6LayoutISC_NS5_IJNSA_ILi0EEEST_ST_EEEEENS5_IJNS4_10UnderscoreESW_SW_EEEEENS4_13SM90_TMA_LOADENS4_14ComposedLayoutINS4_7SwizzleILi3ELi4ELi3EEENS4_18smem_ptr_flag_bitsILi32EEENSS_INS5_IJNSA_ILi8EEENSA_ILi32EEEEEENS5_IJS16_SB_EEEEEEEvNS4_8identityESZ_S1A_vS1B_EENS_8epilogue10collective6detail29Sm90TmaWarpSpecializedAdapterINS1E_15DefaultEpilogueISI_SJ_SJ_NS1D_6thread17LinearCombinationISI_Li1EffLNS1I_9ScaleType4KindE0ELNS_15FloatRoundStyleE2ESI_EENS1_15EpilogueDefaultEEEEEvvEEEEvNT_6ParamsE,"",@"SHT_CUDA_INFO"
	.sectionflags	@""
	.align	4


	//----- nvinfo : EIATTR_CUDA_API_VERSION
	.align		4
        /*0000*/ 	.byte	0x04, 0x37
        /*0002*/ 	.short	(.L_21 - .L_20)
.L_20:
        /*0004*/ 	.word	0x00000082


	//----- nvinfo : EIATTR_KPARAM_INFO
	.align		4
.L_21:
        /*0008*/ 	.byte	0x04, 0x17
        /*000a*/ 	.short	(.L_23 - .L_22)
.L_22:
        /*000c*/ 	.word	0x00000000
        /*0010*/ 	.short	0x0000
        /*0012*/ 	.short	0x0070
        /*0014*/ 	.byte	0x00, 0xf0, 0x01, 0x10


	//----- nvinfo : EIATTR_SPARSE_MMA_MASK
	.align		4
.L_23:
        /*0018*/ 	.byte	0x03, 0x50
        /*001a*/ 	.short	0x0000


	//----- nvinfo : EIATTR_MAXREG_COUNT
	.align		4
        /*001c*/ 	.byte	0x03, 0x1b
        /*001e*/ 	.short	0x00a8


	//----- nvinfo : EIATTR_NUM_BARRIERS
	.align		4
        /*0020*/ 	.byte	0x02, 0x4c
        /*0022*/ 	.byte	0x01
	.zero		1


	//----- nvinfo : EIATTR_EXTERNS
	.align		4
        /*0024*/ 	.byte	0x04, 0x0f
        /*0026*/ 	.short	(.L_25 - .L_24)


	//   ....[0]....
	.align		4
.L_24:
        /*0028*/ 	.word	index@(__assertfail)


	//----- nvinfo : EIATTR_ANNOTATIONS
	.align		4
.L_25:
        /*002c*/ 	.byte	0x04, 0x55
        /*002e*/ 	.short	(.L_27 - .L_26)


	//   ....[0]....
.L_26:
        /*0030*/ 	.word	0x00000001
        /*0034*/ 	.byte	0xb0, 0x0a, 0x00, 0x00, 0x01, 0x00, 0x00, 0x00, 0xd0, 0x11, 0x00, 0x00, 0x01, 0x00, 0x00, 0x00
        /*0044*/ 	.byte	0x00, 0x4d, 0x00, 0x00, 0x01, 0x00, 0x00, 0x00, 0xc0, 0x5a, 0x00, 0x00


	//----- nvinfo : EIATTR_MERCURY_ISA_VERSION
	.align		4
.L_27:
        /*0050*/ 	.byte	0x03, 0x5f
        /*0052*/ 	.short	0x0101


	//----- nvinfo : EIATTR_INT_WARP_WIDE_INSTR_OFFSETS
	.align		4
        /*0054*/ 	.byte	0x04, 0x31
        /*0056*/ 	.short	(.L_29 - .L_28)


	//   ....[0]....
.L_28:
        /*0058*/ 	.word	0x000003d0


	//   ....[1]....
        /*005c*/ 	.word	0x000003f0


	//   ....[2]....
        /*0060*/ 	.word	0x00000470


	//   ....[3]....
        /*0064*/ 	.word	0x00000480


	//   ....[4]....
        /*0068*/ 	.word	0x00000490


	//   ....[5]....
        /*006c*/ 	.word	0x000004b0


	//   ....[6]....
        /*0070*/ 	.word	0x00000540


	//   ....[7]....
        /*0074*/ 	.word	0x00000560


	//----- nvinfo : EIATTR_COOP_GROUP_MASK_REGIDS
	.align		4
.L_29:
        /*0078*/ 	.byte	0x04, 0x29
        /*007a*/ 	.short	(.L_31 - .L_30)


	//   ....[0]....
.L_30:
        /*007c*/ 	.word	0xffffffff


	//   ....[1]....
        /*0080*/ 	.word	0xffffffff


	//   ....[2]....
        /*0084*/ 	.word	0xffffffff


	//   ....[3]....
        /*0088*/ 	.word	0xffffffff


	//   ....[4]....
        /*008c*/ 	.word	0xffffffff


	//   ....[5]....
        /*0090*/ 	.word	0xffffffff


	//----- nvinfo : EIATTR_COOP_GROUP_INSTR_OFFSETS
	.align		4
.L_31:
        /*0094*/ 	.byte	0x04, 0x28
        /*0096*/ 	.short	(.L_33 - .L_32)


	//   ....[0]....
.L_32:
        /*0098*/ 	.word	0x00000070


	//   ....[1]....
        /*009c*/ 	.word	0x00000080


	//   ....[2]....
        /*00a0*/ 	.word	0x00000140


	//   ....[3]....
        /*00a4*/ 	.word	0x000002b0


	//   ....[4]....
        /*00a8*/ 	.word	0x000002f0


	//   ....[5]....
        /*00ac*/ 	.word	0x00000330


	//----- nvinfo : EIATTR_REG_RECONFIG
	.align		4
.L_33:
        /*00b0*/ 	.byte	0x01, 0x54
	.zero		2


	//----- nvinfo : EIATTR_SYSCALL_OFFSETS
	.align		4
        /*00b4*/ 	.byte	0x04, 0x46
        /*00b6*/ 	.short	(.L_35 - .L_34)


	//   ....[0]....
.L_34:
        /*00b8*/ 	.word	0x000016d0


	//----- nvinfo : EIATTR_MBARRIER_INSTR_OFFSETS
	.align		4
.L_35:
        /*00bc*/ 	.byte	0x04, 0x39
        /*00be*/ 	.short	(.L_37 - .L_36)


	//   ....[0]....
.L_36:
        /*00c0*/ 	.word	0x00000240
        /*00c4*/ 	.word	0x000000ff
        /*00c8*/ 	.word	0x00000000
        /*00cc*/ 	.short	0x0100
        /*00ce*/ 	.byte	0x08
	.zero		1


	//   ....[1]....
        /*00d0*/ 	.word	0x00000250
        /*00d4*/ 	.word	0x000000ff
        /*00d8*/ 	.word	0x00000018
        /*00dc*/ 	.short	0x0100
        /*00de*/ 	.byte	0x08
	.zero		1


	//   ....[2]....
        /*00e0*/ 	.word	0x00000260
        /*00e4*/ 	.word	0x000000ff
        /*00e8*/ 	.word	0x00000008
        /*00ec*/ 	.short	0x0100
        /*00ee*/ 	.byte	0x08
	.zero		1


	//   ....[3]....
        /*00f0*/ 	.word	0x00000270
        /*00f4*/ 	.word	0x000000ff
        /*00f8*/ 	.word	0x00000020
        /*00fc*/ 	.short	0x0100
        /*00fe*/ 	.byte	0x08
	.zero		1


	//   ....[4]....
        /*0100*/ 	.word	0x00000280
        /*0104*/ 	.word	0x000000ff
        /*0108*/ 	.word	0x00000010
        /*010c*/ 	.short	0x0100
        /*010e*/ 	.byte	0x08
	.zero		1


	//   ....[5]....
        /*0110*/ 	.word	0x00000290
        /*0114*/ 	.word	0x000000ff
        /*0118*/ 	.word	0x00000028
        /*011c*/ 	.short	0x0100
        /*011e*/ 	.byte	0x08
	.zero		1


	//   ....[6]....
        /*0120*/ 	.word	0x000005a0
        /*0124*/ 	.word	0x000000ff
        /*0128*/ 	.word	0x00000060
        /*012c*/ 	.short	0x0100
        /*012e*/ 	.byte	0x08
	.zero		1


	//   ....[7]....
        /*0130*/ 	.word	0x00000610
        /*0134*/ 	.word	0x000000ff
        /*0138*/ 	.word	0x00000068
        /*013c*/ 	.short	0x0100
        /*013e*/ 	.byte	0x08
	.zero		1


	//   ....[8]....
        /*0140*/ 	.word	0x00000630
        /*0144*/ 	.word	0x000000ff
        /*0148*/ 	.word	0x00000040
        /*014c*/ 	.short	0x0100
        /*014e*/ 	.byte	0x09
	.zero		1


	//   ....[9]....
        /*0150*/ 	.word	0x00000640
        /*0154*/ 	.word	0x000000ff
        /*0158*/ 	.word	0x00000048
        /*015c*/ 	.short	0x0100
        /*015e*/ 	.byte	0x09
	.zero		1


	//   ....[10]....
        /*0160*/ 	.word	0x00000650
        /*0164*/ 	.word	0x000000ff
        /*0168*/ 	.word	0x00000050
        /*016c*/ 	.short	0x0100
        /*016e*/ 	.byte	0x09
	.zero		1


	//   ....[11]....
        /*0170*/ 	.word	0x00000660
        /*0174*/ 	.word	0x000000ff
        /*0178*/ 	.word	0x00000058
        /*017c*/ 	.short	0x0100
        /*017e*/ 	.byte	0x09
	.zero		1


	//   ....[12]....
        /*0180*/ 	.word	0x00001590
        /*0184*/ 	.word	0x000000ff
        /*0188*/ 	.word	0xfffffff8
        /*018c*/ 	.short	0x010a
        /*018e*/ 	.byte	0x2b
	.zero		1


	//   ....[13]....
        /*0190*/ 	.word	0x00001750
        /*0194*/ 	.word	0x00000003
        /*0198*/ 	.word	0x00000000
        /*019c*/ 	.short	0x010a
        /*019e*/ 	.byte	0x3f
	.zero		1


	//   ....[14]....
        /*01a0*/ 	.word	0x00001790
        /*01a4*/ 	.word	0x00000003
        /*01a8*/ 	.word	0x00000000
        /*01ac*/ 	.short	0x010a
        /*01ae*/ 	.byte	0x3f
	.zero		1


	//   ....[15]....
        /*01b0*/ 	.word	0x00001fd0
        /*01b4*/ 	.word	0x000000ff
        /*01b8*/ 	.word	0x00000000
        /*01bc*/ 	.short	0x010a
        /*01be*/ 	.byte	0x06
	.zero		1


	//   ....[16]....
        /*01c0*/ 	.word	0x00002010
        /*01c4*/ 	.word	0x000000ff
        /*01c8*/ 	.word	0x00000000
        /*01cc*/ 	.short	0x010a
        /*01ce*/ 	.byte	0x06
	.zero		1


	//   ....[17]....
        /*01d0*/ 	.word	0x000027b0
        /*01d4*/ 	.word	0x000000ff
        /*01d8*/ 	.word	0x00000000
        /*01dc*/ 	.short	0x0101
        /*01de*/ 	.byte	0x06
	.zero		1


	//   ....[18]....
        /*01e0*/ 	.word	0x000028b0
        /*01e4*/ 	.word	0x00000003
        /*01e8*/ 	.word	0x00000000
        /*01ec*/ 	.short	0x0101
        /*01ee*/ 	.byte	0x29
	.zero		1


	//   ....[19]....
        /*01f0*/ 	.word	0x00002980
        /*01f4*/ 	.word	0x000000ff
        /*01f8*/ 	.word	0x00000000
        /*01fc*/ 	.short	0x0101
        /*01fe*/ 	.byte	0x06
	.zero		1


	//   ....[20]....
        /*0200*/ 	.word	0x000029f0
        /*0204*/ 	.word	0x000000ff
        /*0208*/ 	.word	0x00000008
        /*020c*/ 	.short	0x010a
        /*020e*/ 	.byte	0x2b
	.zero		1


	//   ....[21]....
        /*0210*/ 	.word	0x00004d40
        /*0214*/ 	.word	0x00000000
        /*0218*/ 	.word	0x00000000
        /*021c*/ 	.short	0x0101
        /*021e*/ 	.byte	0x29
	.zero		1


	//   ....[22]....
        /*0220*/ 	.word	0x00005630
        /*0224*/ 	.word	0x0000000b
        /*0228*/ 	.word	0x00000018
        /*022c*/ 	.short	0x010a
        /*022e*/ 	.byte	0x3f
	.zero		1


	//   ....[23]....
        /*0230*/ 	.word	0x00005bf0
        /*0234*/ 	.word	0x00000006
        /*0238*/ 	.word	0x00000068
        /*023c*/ 	.short	0x0101
        /*023e*/ 	.byte	0x3f
	.zero		1


	//   ....[24]....
        /*0240*/ 	.word	0x00006310
        /*0244*/ 	.word	0x00000007
        /*0248*/ 	.word	0x00000000
        /*024c*/ 	.short	0x010a
        /*024e*/ 	.byte	0x3f
	.zero		1


	//   ....[25]....
        /*0250*/ 	.word	0x00006390
        /*0254*/ 	.word	0x00000004
        /*0258*/ 	.word	0x00000000
        /*025c*/ 	.short	0x010a
        /*025e*/ 	.byte	0x3f
	.zero		1


	//   ....[26]....
        /*0260*/ 	.word	0x00006420
        /*0264*/ 	.word	0x00000005
        /*0268*/ 	.word	0x00000000
        /*026c*/ 	.short	0x010a
        /*026e*/ 	.byte	0x3f
	.zero		1


	//   ....[27]....
        /*0270*/ 	.word	0x00006490
        /*0274*/ 	.word	0x00000003
        /*0278*/ 	.word	0xfffffff8
        /*027c*/ 	.short	0x010a
        /*027e*/ 	.byte	0x3f
	.zero		1


	//   ....[28]....
        /*0280*/ 	.word	0x000064e0
        /*0284*/ 	.word	0x00000003
        /*0288*/ 	.word	0x00000000
        /*028c*/ 	.short	0x010a
        /*028e*/ 	.byte	0x3f
	.zero		1


	//   ....[29]....
        /*0290*/ 	.word	0x00006540
        /*0294*/ 	.word	0x00000004
        /*0298*/ 	.word	0x00000000
        /*029c*/ 	.short	0x010a
        /*029e*/ 	.byte	0x3f
	.zero		1


	//   ....[30]....
        /*02a0*/ 	.word	0x000065a0
        /*02a4*/ 	.word	0x00000003
        /*02a8*/ 	.word	0x00000008
        /*02ac*/ 	.short	0x010a
        /*02ae*/ 	.byte	0x3f
	.zero		1


	//   ....[31]....
        /*02b0*/ 	.word	0x00006670
        /*02b4*/ 	.word	0x0000000b
        /*02b8*/ 	.word	0x00000018
        /*02bc*/ 	.short	0x010a
        /*02be*/ 	.byte	0x3f
	.zero		1


	//   ....[32]....
        /*02c0*/ 	.word	0x00006740
        /*02c4*/ 	.word	0x00000007
        /*02c8*/ 	.word	0x00000000
        /*02cc*/ 	.short	0x010a
        /*02ce*/ 	.byte	0x3f
	.zero		1


	//   ....[33]....
        /*02d0*/ 	.word	0x00006790
        /*02d4*/ 	.word	0x00000004
        /*02d8*/ 	.word	0x00000000
        /*02dc*/ 	.short	0x010a
        /*02de*/ 	.byte	0x3f
	.zero		1


	//----- nvinfo : EIATTR_NUM_MBARRIERS
	.align		4
.L_37:
        /*02e0*/ 	.byte	0x03, 0x38
        /*02e2*/ 	.short	0x000c


	//----- nvinfo : EIATTR_EXIT_INSTR_OFFSETS
	.align		4
        /*02e4*/ 	.byte	0x04, 0x1c
        /*02e6*/ 	.short	(.L_39 - .L_38)


	//   ....[0]....
.L_38:
        /*02e8*/ 	.word	0x00001160


	//   ....[1]....
        /*02ec*/ 	.word	0x000011c0


	//   ....[2]....
        /*02f0*/ 	.word	0x00005360


	//   ....[3]....
        /*02f4*/ 	.word	0x00005390


	//   ....[4]....
        /*02f8*/ 	.word	0x00006470


	//----- nvinfo : EIATTR_MAX_THREADS
	.align		4
.L_39:
        /*02fc*/ 	.byte	0x04, 0x05
        /*02fe*/ 	.short	(.L_41 - .L_40)
.L_40:
        /*0300*/ 	.word	0x00000180
        /*0304*/ 	.word	0x00000001
        /*0308*/ 	.word	0x00000001


	//----- nvinfo : EIATTR_CRS_STACK_SIZE
	.align		4
.L_41:
        /*030c*/ 	.byte	0x04, 0x1e
        /*030e*/ 	.short	(.L_43 - .L_42)
.L_42:
        /*0310*/ 	.word	0x00000000


	//----- nvinfo : EIATTR_CBANK_PARAM_SIZE
	.align		4
.L_43:
        /*0314*/ 	.byte	0x03, 0x19
        /*0316*/ 	.short	0x0470


	//----- nvinfo : EIATTR_PARAM_CBANK
	.align		4
        /*0318*/ 	.byte	0x04, 0x0a
        /*031a*/ 	.short	(.L_45 - .L_44)
	.align		4
.L_44:
        /*031c*/ 	.word	index@(.nv.constant0._ZN7cutlass13device_kernelINS_4gemm6kernel13GemmUniversalIN4cute5tupleIJiiiiEEENS1_10collective13CollectiveMmaINS1_34MainloopSm90TmaGmmaWarpSpecializedILi3ENS5_IJNS4_1CILi1EEESB_SB_EEENS1_32KernelTmaWarpSpecializedPingpongEEENS5_IJNSA_ILi64EEESF_NSA_ILi128EEEEEENS_10tfloat32_tENS5_IJlSB_lEEESI_SJ_NS4_8TiledMMAINS4_8MMA_AtomIJNS4_4SM904GMMA29MMA_64x64x8_F32TF32TF32_SS_TNILNSN_7ScaleInE1ELSP_1EEEEEENS4_6LayoutISC_NS5_IJNSA_ILi0EEEST_ST_EEEEENS5_IJNS4_10UnderscoreESW_SW_EEEEENS4_13SM90_TMA_LOADENS4_14ComposedLayoutINS4_7SwizzleILi3ELi4ELi3EEENS4_18smem_ptr_flag_bitsILi32EEENSS_INS5_IJNSA_ILi8EEENSA_ILi32EEEEEENS5_IJS16_SB_EEEEEEEvNS4_8identityESZ_S1A_vS1B_EENS_8epilogue10collective6detail29Sm90TmaWarpSpecializedAdapterINS1E_15DefaultEpilogueISI_SJ_SJ_NS1D_6thread17LinearCombinationISI_Li1EffLNS1I_9ScaleType4KindE0ELNS_15FloatRoundStyleE2ESI_EENS1_15EpilogueDefaultEEEEEvvEEEEvNT_6ParamsE)
        /*0320*/ 	.short	0x0210
        /*0322*/ 	.short	0x0470


	//----- nvinfo : EIATTR_SW_WAR
	.align		4
.L_45:
        /*0324*/ 	.byte	0x04, 0x36
        /*0326*/ 	.short	(.L_47 - .L_46)
.L_46:
        /*0328*/ 	.word	0x00000008
.L_47:


//--------------------- .nv.callgraph             --------------------------
	.section	.nv.callgraph,"",@"SHT_CUDA_CALLGRAPH"
	.align	4
	.sectionentsize	8
	.align		4
        /*0000*/ 	.word	0x00000000
	.align		4
        /*0004*/ 	.word	0xffffffff
	.align		4
        /*0008*/ 	.word	index@(_ZN7cutlass13device_kernelINS_4gemm6kernel13GemmUniversalIN4cute5tupleIJiiiiEEENS1_10collective13CollectiveMmaINS1_34MainloopSm90TmaGmmaWarpSpecializedILi3ENS5_IJNS4_1CILi1EEESB_SB_EEENS1_32KernelTmaWarpSpecializedPingpongEEENS5_IJNSA_ILi64EEESF_NSA_ILi128EEEEEENS_10tfloat32_tENS5_IJlSB_lEEESI_SJ_NS4_8TiledMMAINS4_8MMA_AtomIJNS4_4SM904GMMA29MMA_64x64x8_F32TF32TF32_SS_TNILNSN_7ScaleInE1ELSP_1EEEEEENS4_6LayoutISC_NS5_IJNSA_ILi0EEEST_ST_EEEEENS5_IJNS4_10UnderscoreESW_SW_EEEEENS4_13SM90_TMA_LOADENS4_14ComposedLayoutINS4_7SwizzleILi3ELi4ELi3EEENS4_18smem_ptr_flag_bitsILi32EEENSS_INS5_IJNSA_ILi8EEENSA_ILi32EEEEEENS5_IJS16_SB_EEEEEEEvNS4_8identityESZ_S1A_vS1B_EENS_8epilogue10collective6detail29Sm90TmaWarpSpecializedAdapterINS1E_15DefaultEpilogueISI_SJ_SJ_NS1D_6thread17LinearCombinationISI_Li1EffLNS1I_9ScaleType4KindE0ELNS_15FloatRoundStyleE2ESI_EENS1_15EpilogueDefaultEEEEEvvEEEEvNT_6ParamsE)
	.align		4
        /*000c*/ 	.word	index@(__assertfail)
	.align		4
        /*0010*/ 	.word	0x00000000
	.align		4
        /*0014*/ 	.word	0xfffffffe
	.align		4
        /*0018*/ 	.word	0x00000000
	.align		4
        /*001c*/ 	.word	0xfffffffd
	.align		4
        /*0020*/ 	.word	0x00000000
	.align		4
        /*0024*/ 	.word	0xfffffffc


//--------------------- .nv.constant4             --------------------------
	.section	.nv.constant4,"a",@progbits
	.align	8
	.align		8
.nv.constant4:
        /*0000*/ 	.dword	__assertfail
	.align		8
        /*0008*/ 	.dword	__unnamed_1
	.align		8
        /*0010*/ 	.dword	_ZN40_INTERNAL_e90b0964_4_k_cu_75b10bb7_192474cuda3std3__45__cpo5beginE
	.align		8
        /*0018*/ 	.dword	_ZN40_INTERNAL_e90b0964_4_k_cu_75b10bb7_192474cuda3std3__45__cpo3endE
	.align		8
        /*0020*/ 	.dword	_ZN40_INTERNAL_e90b0964_4_k_cu_75b10bb7_192474cuda3std3__45__cpo6cbeginE
	.align		8
        /*0028*/ 	.dword	_ZN40_INTERNAL_e90b0964_4_k_cu_75b10bb7_192474cuda3std3__45__cpo4cendE
	.align		8
        /*0030*/ 	.dword	_ZN40_INTERNAL_e90b0964_4_k_cu_75b10bb7_192474cuda3std3__442_GLOBAL__N__e90b0964_4_k_cu_75b10bb7_192476ignoreE
	.align		8
        /*0038*/ 	.dword	_ZN40_INTERNAL_e90b0964_4_k_cu_75b10bb7_192474cuda3std3__419piecewise_constructE
	.align		8
        /*0040*/ 	.dword	_ZN40_INTERNAL_e90b0964_4_k_cu_75b10bb7_192474cuda3std3__48in_placeE
	.align		8
        /*0048*/ 	.dword	_ZN40_INTERNAL_e90b0964_4_k_cu_75b10bb7_192474cuda3std6ranges3__45__cpo4swapE
	.align		8
        /*0050*/ 	.dword	_ZN40_INTERNAL_e90b0964_4_k_cu_75b10bb7_192474cuda3std6ranges3__45__cpo9iter_moveE
	.align		8
        /*0058*/ 	.dword	_ZN40_INTERNAL_e90b0964_4_k_cu_75b10bb7_192474cute7productE
	.align		8
        /*0060*/ 	.dword	_ZN40_INTERNAL_e90b0964_4_k_cu_75b10bb7_192474cute1_E
	.align		8
        /*0068*/ 	.dword	$str$22
	.align		8
        /*0070*/ 	.dword	$str$23


//--------------------- .text._ZN7cutlass13device_kernelINS_4gemm6kernel13GemmUniversalIN4cute5tupleIJiiiiEEENS1_10collective13CollectiveMmaINS1_34MainloopSm90TmaGmmaWarpSpecializedILi3ENS5_IJNS4_1CILi1EEESB_SB_EEENS1_32KernelTmaWarpSpecializedPingpongEEENS5_IJNSA_ILi64EEESF_NSA_ILi128EEEEEENS_10tfloat32_tENS5_IJlSB_lEEESI_SJ_NS4_8TiledMMAINS4_8MMA_AtomIJNS4_4SM904GMMA29MMA_64x64x8_F32TF32TF32_SS_TNILNSN_7ScaleInE1ELSP_1EEEEEENS4_6LayoutISC_NS5_IJNSA_ILi0EEEST_ST_EEEEENS5_IJNS4_10UnderscoreESW_SW_EEEEENS4_13SM90_TMA_LOADENS4_14ComposedLayoutINS4_7SwizzleILi3ELi4ELi3EEENS4_18smem_ptr_flag_bitsILi32EEENSS_INS5_IJNSA_ILi8EEENSA_ILi32EEEEEENS5_IJS16_SB_EEEEEEEvNS4_8identityESZ_S1A_vS1B_EENS_8epilogue10collective6detail29Sm90TmaWarpSpecializedAdapterINS1E_15DefaultEpilogueISI_SJ_SJ_NS1D_6thread17LinearCombinationISI_Li1EffLNS1I_9ScaleType4KindE0ELNS_15FloatRoundStyleE2ESI_EENS1_15EpilogueDefaultEEEEEvvEEEEvNT_6ParamsE --------------------------
	.section	.text._ZN7cutlass13device_kernelINS_4gemm6kernel13GemmUniversalIN4cute5tupleIJiiiiEEENS1_10collective13CollectiveMmaINS1_34MainloopSm90TmaGmmaWarpSpecializedILi3ENS5_IJNS4_1CILi1EEESB_SB_EEENS1_32KernelTmaWarpSpecializedPingpongEEENS5_IJNSA_ILi64EEESF_NSA_ILi128EEEEEENS_10tfloat32_tENS5_IJlSB_lEEESI_SJ_NS4_8TiledMMAINS4_8MMA_AtomIJNS4_4SM904GMMA29MMA_64x64x8_F32TF32TF32_SS_TNILNSN_7ScaleInE1ELSP_1EEEEEENS4_6LayoutISC_NS5_IJNSA_ILi0EEEST_ST_EEEEENS5_IJNS4_10UnderscoreESW_SW_EEEEENS4_13SM90_TMA_LOADENS4_14ComposedLayoutINS4_7SwizzleILi3ELi4ELi3EEENS4_18smem_ptr_flag_bitsILi32EEENSS_INS5_IJNSA_ILi8EEENSA_ILi32EEEEEENS5_IJS16_SB_EEEEEEEvNS4_8identityESZ_S1A_vS1B_EENS_8epilogue10collective6detail29Sm90TmaWarpSpecializedAdapterINS1E_15DefaultEpilogueISI_SJ_SJ_NS1D_6thread17LinearCombinationISI_Li1EffLNS1I_9ScaleType4KindE0ELNS_15FloatRoundStyleE2ESI_EENS1_15EpilogueDefaultEEEEEvvEEEEvNT_6ParamsE,"ax",@progbits
	.align	128
.text._ZN7cutlass13device_kernelINS_4gemm6kernel13GemmUniversalIN4cute5tupleIJiiiiEEENS1_10collective13CollectiveMmaINS1_34MainloopSm90TmaGmmaWarpSpecializedILi3ENS5_IJNS4_1CILi1EEESB_SB_EEENS1_32KernelTmaWarpSpecializedPingpongEEENS5_IJNSA_ILi64EEESF_NSA_ILi128EEEEEENS_10tfloat32_tENS5_IJlSB_lEEESI_SJ_NS4_8TiledMMAINS4_8MMA_AtomIJNS4_4SM904GMMA29MMA_64x64x8_F32TF32TF32_SS_TNILNSN_7ScaleInE1ELSP_1EEEEEENS4_6LayoutISC_NS5_IJNSA_ILi0EEEST_ST_EEEEENS5_IJNS4_10UnderscoreESW_SW_EEEEENS4_13SM90_TMA_LOADENS4_14ComposedLayoutINS4_7SwizzleILi3ELi4ELi3EEENS4_18smem_ptr_flag_bitsILi32EEENSS_INS5_IJNSA_ILi8EEENSA_ILi32EEEEEENS5_IJS16_SB_EEEEEEEvNS4_8identityESZ_S1A_vS1B_EENS_8epilogue10collective6detail29Sm90TmaWarpSpecializedAdapterINS1E_15DefaultEpilogueISI_SJ_SJ_NS1D_6thread17LinearCombinationISI_Li1EffLNS1I_9ScaleType4KindE0ELNS_15FloatRoundStyleE2ESI_EENS1_15EpilogueDefaultEEEEEvvEEEEvNT_6ParamsE:
        .type           _ZN7cutlass13device_kernelINS_4gemm6kernel13GemmUniversalIN4cute5tupleIJiiiiEEENS1_10collective13CollectiveMmaINS1_34MainloopSm90TmaGmmaWarpSpecializedILi3ENS5_IJNS4_1CILi1EEESB_SB_EEENS1_32KernelTmaWarpSpecializedPingpongEEENS5_IJNSA_ILi64EEESF_NSA_ILi128EEEEEENS_10tfloat32_tENS5_IJlSB_lEEESI_SJ_NS4_8TiledMMAINS4_8MMA_AtomIJNS4_4SM904GMMA29MMA_64x64x8_F32TF32TF32_SS_TNILNSN_7ScaleInE1ELSP_1EEEEEENS4_6LayoutISC_NS5_IJNSA_ILi0EEEST_ST_EEEEENS5_IJNS4_10UnderscoreESW_SW_EEEEENS4_13SM90_TMA_LOADENS4_14ComposedLayoutINS4_7SwizzleILi3ELi4ELi3EEENS4_18smem_ptr_flag_bitsILi32EEENSS_INS5_IJNSA_ILi8EEENSA_ILi32EEEEEENS5_IJS16_SB_EEEEEEEvNS4_8identityESZ_S1A_vS1B_EENS_8epilogue10collective6detail29Sm90TmaWarpSpecializedAdapterINS1E_15DefaultEpilogueISI_SJ_SJ_NS1D_6thread17LinearCombinationISI_Li1EffLNS1I_9ScaleType4KindE0ELNS_15FloatRoundStyleE2ESI_EENS1_15EpilogueDefaultEEEEEvvEEEEvNT_6ParamsE,@function
        .size           _ZN7cutlass13device_kernelINS_4gemm6kernel13GemmUniversalIN4cute5tupleIJiiiiEEENS1_10collective13CollectiveMmaINS1_34MainloopSm90TmaGmmaWarpSpecializedILi3ENS5_IJNS4_1CILi1EEESB_SB_EEENS1_32KernelTmaWarpSpecializedPingpongEEENS5_IJNSA_ILi64EEESF_NSA_ILi128EEEEEENS_10tfloat32_tENS5_IJlSB_lEEESI_SJ_NS4_8TiledMMAINS4_8MMA_AtomIJNS4_4SM904GMMA29MMA_64x64x8_F32TF32TF32_SS_TNILNSN_7ScaleInE1ELSP_1EEEEEENS4_6LayoutISC_NS5_IJNSA_ILi0EEEST_ST_EEEEENS5_IJNS4_10UnderscoreESW_SW_EEEEENS4_13SM90_TMA_LOADENS4_14ComposedLayoutINS4_7SwizzleILi3ELi4ELi3EEENS4_18smem_ptr_flag_bitsILi32EEENSS_INS5_IJNSA_ILi8EEENSA_ILi32EEEEEENS5_IJS16_SB_EEEEEEEvNS4_8identityESZ_S1A_vS1B_EENS_8epilogue10collective6detail29Sm90TmaWarpSpecializedAdapterINS1E_15DefaultEpilogueISI_SJ_SJ_NS1D_6thread17LinearCombinationISI_Li1EffLNS1I_9ScaleType4KindE0ELNS_15FloatRoundStyleE2ESI_EENS1_15EpilogueDefaultEEEEEvvEEEEvNT_6ParamsE,(.L_x_131 - _ZN7cutlass13device_kernelINS_4gemm6kernel13GemmUniversalIN4cute5tupleIJiiiiEEENS1_10collective13CollectiveMmaINS1_34MainloopSm90TmaGmmaWarpSpecializedILi3ENS5_IJNS4_1CILi1EEESB_SB_EEENS1_32KernelTmaWarpSpecializedPingpongEEENS5_IJNSA_ILi64EEESF_NSA_ILi128EEEEEENS_10tfloat32_tENS5_IJlSB_lEEESI_SJ_NS4_8TiledMMAINS4_8MMA_AtomIJNS4_4SM904GMMA29MMA_64x64x8_F32TF32TF32_SS_TNILNSN_7ScaleInE1ELSP_1EEEEEENS4_6LayoutISC_NS5_IJNSA_ILi0EEEST_ST_EEEEENS5_IJNS4_10UnderscoreESW_SW_EEEEENS4_13SM90_TMA_LOADENS4_14ComposedLayoutINS4_7SwizzleILi3ELi4ELi3EEENS4_18smem_ptr_flag_bitsILi32EEENSS_INS5_IJNSA_ILi8EEENSA_ILi32EEEEEENS5_IJS16_SB_EEEEEEEvNS4_8identityESZ_S1A_vS1B_EENS_8epilogue10collective6detail29Sm90TmaWarpSpecializedAdapterINS1E_15DefaultEpilogueISI_SJ_SJ_NS1D_6thread17LinearCombinationISI_Li1EffLNS1I_9ScaleType4KindE0ELNS_15FloatRoundStyleE2ESI_EENS1_15EpilogueDefaultEEEEEvvEEEEvNT_6ParamsE)
        .other          _ZN7cutlass13device_kernelINS_4gemm6kernel13GemmUniversalIN4cute5tupleIJiiiiEEENS1_10collective13CollectiveMmaINS1_34MainloopSm90TmaGmmaWarpSpecializedILi3ENS5_IJNS4_1CILi1EEESB_SB_EEENS1_32KernelTmaWarpSpecializedPingpongEEENS5_IJNSA_ILi64EEESF_NSA_ILi128EEEEEENS_10tfloat32_tENS5_IJlSB_lEEESI_SJ_NS4_8TiledMMAINS4_8MMA_AtomIJNS4_4SM904GMMA29MMA_64x64x8_F32TF32TF32_SS_TNILNSN_7ScaleInE1ELSP_1EEEEEENS4_6LayoutISC_NS5_IJNSA_ILi0EEEST_ST_EEEEENS5_IJNS4_10UnderscoreESW_SW_EEEEENS4_13SM90_TMA_LOADENS4_14ComposedLayoutINS4_7SwizzleILi3ELi4ELi3EEENS4_18smem_ptr_flag_bitsILi32EEENSS_INS5_IJNSA_ILi8EEENSA_ILi32EEEEEENS5_IJS16_SB_EEEEEEEvNS4_8identityESZ_S1A_vS1B_EENS_8epilogue10collective6detail29Sm90TmaWarpSpecializedAdapterINS1E_15DefaultEpilogueISI_SJ_SJ_NS1D_6thread17LinearCombinationISI_Li1EffLNS1I_9ScaleType4KindE0ELNS_15FloatRoundStyleE2ESI_EENS1_15EpilogueDefaultEEEEEvvEEEEvNT_6ParamsE,@"STO_CUDA_ENTRY STV_DEFAULT"
_ZN7cutlass13device_kernelINS_4gemm6kernel13GemmUniversalIN4cute5tupleIJiiiiEEENS1_10collective13CollectiveMmaINS1_34MainloopSm90TmaGmmaWarpSpecializedILi3ENS5_IJNS4_1CILi1EEESB_SB_EEENS1_32KernelTmaWarpSpecializedPingpongEEENS5_IJNSA_ILi64EEESF_NSA_ILi128EEEEEENS_10tfloat32_tENS5_IJlSB_lEEESI_SJ_NS4_8TiledMMAINS4_8MMA_AtomIJNS4_4SM904GMMA29MMA_64x64x8_F32TF32TF32_SS_TNILNSN_7ScaleInE1ELSP_1EEEEEENS4_6LayoutISC_NS5_IJNSA_ILi0EEEST_ST_EEEEENS5_IJNS4_10UnderscoreESW_SW_EEEEENS4_13SM90_TMA_LOADENS4_14ComposedLayoutINS4_7SwizzleILi3ELi4ELi3EEENS4_18smem_ptr_flag_bitsILi32EEENSS_INS5_IJNSA_ILi8EEENSA_ILi32EEEEEENS5_IJS16_SB_EEEEEEEvNS4_8identityESZ_S1A_vS1B_EENS_8epilogue10collective6detail29Sm90TmaWarpSpecializedAdapterINS1E_15DefaultEpilogueISI_SJ_SJ_NS1D_6thread17LinearCombinationISI_Li1EffLNS1I_9ScaleType4KindE0ELNS_15FloatRoundStyleE2ESI_EENS1_15EpilogueDefaultEEEEEvvEEEEvNT_6ParamsE:
[----:B------:R-:W0:Y:S02]  /*0000*/  LDC R1, c[0x0][0x28] ;  /* 0x00000a00ff017b82 */ /* 0x000e240000000800 */
[----:B0-----:R-:W-:Y:S01]  /*0010*/  VIADD R1, R1, 0xfffffff8 ;  /* 0xfffffff801017836 */ /* 0x001fe20000000000 */
[----:B------:R-:W0:Y:S01]  /*0020*/  S2R R4, SR_TID.X ;  /* 0x0000000000047919 */ /* 0x000e220000002100 */
[----:B------:R-:W-:Y:S01]  /*0030*/  ELECT P0, URZ, PT ;  /* 0x00000000003f782f */ /* 0x000fe20003800000 */
[----:B------:R-:W-:Y:S01]  /*0040*/  BSSY B0, `(.L_x_0) ;  /* 0x000000f000007945 */ /* 0x000fe20003800000 */
[--C-:B0-----:R-:W-:Y:S02]  /*0050*/  SHF.R.U32.HI R0, RZ, 0x5, R4.reuse ;  /* 0x00000005ff007819 */ /* 0x101fe40000011604 */
[----:B------:R-:W-:-:S03]  /*0060*/  SHF.R.U32.HI R5, RZ, 0x7, R4 ;  /* 0x00000007ff057819 */ /* 0x000fc60000011604 */
[----:B------:R-:W0:Y:S04]  /*0070*/  SHFL.IDX PT, R2, R0, RZ, 0x1f ;  /* 0x00001fff00027589 */ /* 0x000e2800000e0000 */
[----:B------:R1:W2:Y:S01]  /*0080*/  SHFL.IDX PT, R7, R5, RZ, 0x1f ;  /* 0x00001fff05077589 */ /* 0x0002a200000e0000 */
[----:B0-----:R-:W-:-:S13]  /*0090*/  ISETP.NE.OR P0, PT, R2, RZ, !P0 ;  /* 0x000000ff0200720c */ /* 0x001fda0004705670 */
[----:B-12---:R-:W-:Y:S05]  /*00a0*/  @P0 BRA `(.L_x_1) ;  /* 0x0000000000200947 */ /* 0x006fea0003800000 */
[----:B------:R-:W-:Y:S02]  /*00b0*/  ULDC.64 UR4, c[0x0][0x198] ;  /* 0x0000660000047ab9 */ /* 0x000fe40000000a00 */
[----:B------:R-:W-:Y:S02]  /*00c0*/  UIADD3 UR6, UP0, UR4, 0xf0, URZ ;  /* 0x000000f004067890 */ /* 0x000fe4000ff1e03f */
[----:B------:R-:W-:Y:S02]  /*00d0*/  UIADD3 UR4, UP1, UR4, 0x1f0, URZ ;  /* 0x000001f004047890 */ /* 0x000fe4000ff3e03f */
[----:B------:R-:W-:Y:S02]  /*00e0*/  UIADD3.X UR7, URZ, UR5, URZ, UP0, !UPT ;  /* 0x000000053f077290 */ /* 0x000fe400087fe43f */
[----:B------:R-:W-:-:S07]  /*00f0*/  UIADD3.X UR5, URZ, UR5, URZ, UP1, !UPT ;  /* 0x000000053f057290 */ /* 0x000fce0008ffe43f */
[----:B------:R0:W-:Y:S02]  /*0100*/  UTMACCTL.PF [UR6] ;  /* 0x00000000060079b9 */ /* 0x0001e40008040000 */
[----:B------:R0:W-:Y:S02]  /*0110*/  UTMACCTL.PF [UR4] ;  /* 0x00000000040079b9 */ /* 0x0001e40008040000 */
[----:B0-----:R-:W-:Y:S01]  /*0120*/  NOP ;  /* 0x0000000000007918 */ /* 0x001fe20000000000 */
.L_x_1:
[----:B------:R-:W-:Y:S05]  /*0130*/  BSYNC B0 ;  /* 0x0000000000007941 */ /* 0x000fea0003800000 */
.L_x_0:
[----:B------:R-:W0:Y:S02]  /*0140*/  SHFL.IDX PT, R3, R0, RZ, 0x1f ;  /* 0x00001fff00037589 */ /* 0x000e2400000e0000 */
[----:B0-----:R-:W-:-:S13]  /*0150*/  ISETP.NE.AND P0, PT, R3, RZ, PT ;  /* 0x000000ff0300720c */ /* 0x001fda0003f05270 */
[----:B------:R-:W-:Y:S05]  /*0160*/  @P0 BRA `(.L_x_2) ;  /* 0x0000000000500947 */ /* 0x000fea0003800000 */
[----:B------:R-:W0:Y:S01]  /*0170*/  S2UR UR8, SR_CgaCtaId ;  /* 0x00000000000879c3 */ /* 0x000e220000008800 */
[----:B------:R-:W-:Y:S01]  /*0180*/  UMOV UR4, 0x400 ;  /* 0x0000040000047882 */ /* 0x000fe20000000000 */
[----:B------:R-:W-:Y:S01]  /*0190*/  UMOV UR5, 0x1 ;  /* 0x0000000100057882 */ /* 0x000fe20000000000 */
[----:B------:R-:W-:Y:S01]  /*01a0*/  UMOV UR6, 0x80 ;  /* 0x0000008000067882 */ /* 0x000fe20000000000 */
[----:B------:R-:W-:Y:S01]  /*01b0*/  ELECT P0, URZ, PT ;  /* 0x00000000003f782f */ /* 0x000fe20003800000 */
[----:B------:R-:W-:-:S04]  /*01c0*/  UIADD3 UR6, -UR6, 0x100000, URZ ;  /* 0x0010000006067890 */ /* 0x000fc8000fffe13f */
[----:B------:R-:W-:Y:S02]  /*01d0*/  USHF.L.U32 UR7, UR6, 0xb, URZ ;  /* 0x0000000b06077899 */ /* 0x000fe4000800063f */
[----:B------:R-:W-:Y:S02]  /*01e0*/  USHF.L.U32 UR6, UR6, 0x1, URZ ;  /* 0x0000000106067899 */ /* 0x000fe4000800063f */
[----:B0-----:R-:W-:Y:S02]  /*01f0*/  ULEA UR8, UR8, UR4, 0x18 ;  /* 0x0000000408087291 */ /* 0x001fe4000f8ec03f */
[----:B------:R-:W-:-:S04]  /*0200*/  UIADD3 UR4, -UR5, 0x100000, URZ ;  /* 0x0010000005047890 */ /* 0x000fc8000fffe13f */
[----:B------:R-:W-:Y:S02]  /*0210*/  USHF.L.U32 UR5, UR4, 0xb, URZ ;  /* 0x0000000b04057899 */ /* 0x000fe4000800063f */
[----:B------:R-:W-:Y:S01]  /*0220*/  USHF.L.U32 UR4, UR4, 0x1, URZ ;  /* 0x0000000104047899 */ /* 0x000fe2000800063f */
[----:B------:R-:W0:Y:S11]  /*0230*/  FENCE.VIEW.ASYNC.S ;  /* 0x00000000000073c6 */ /* 0x000e360000000000 */
[----:B0-----:R0:W1:Y:S01]  /*0240*/  SYNCS.EXCH.64 URZ, [UR8], UR4 ;  /* 0x00000004083f75b2 */ /* 0x0010620008000100 */
[----:B------:R0:W2:Y:S01]  /*0250*/  SYNCS.EXCH.64 URZ, [UR8+0x18], UR6 ;  /* 0x00001806083f75b2 */ /* 0x0000a20008000100 */
[----:B------:R0:W3:Y:S01]  /*0260*/  SYNCS.EXCH.64 URZ, [UR8+0x8], UR4 ;  /* 0x00000804083f75b2 */ /* 0x0000e20008000100 */
[----:B------:R0:W4:Y:S01]  /*0270*/  SYNCS.EXCH.64 URZ, [UR8+0x20], UR6 ;  /* 0x00002006083f75b2 */ /* 0x0001220008000100 */
[----:B------:R0:W0:Y:S01]  /*0280*/  SYNCS.EXCH.64 URZ, [UR8+0x10], UR4 ;  /* 0x00001004083f75b2 */ /* 0x0000220008000100 */
[----:B------:R0:W0:Y:S01]  /*0290*/  SYNCS.EXCH.64 URZ, [UR8+0x28], UR6 ;  /* 0x00002806083f75b2 */ /* 0x0000220008000100 */
[----:B------:R-:W-:Y:S01]  /*02a0*/  NOP ;  /* 0x0000000000007918 */ /* 0x000fe20000000000 */
.L_x_2:
[----:B------:R-:W5:Y:S01]  /*02b0*/  SHFL.IDX PT, R6, R0, RZ, 0x1f ;  /* 0x00001fff00067589 */ /* 0x000f6200000e0000 */
[----:B------:R-:W-:Y:S01]  /*02c0*/  ELECT P0, URZ, PT ;  /* 0x00000000003f782f */ /* 0x000fe20003800000 */
[----:B------:R-:W-:Y:S01]  /*02d0*/  NOP ;  /* 0x0000000000007918 */ /* 0x000fe20000000000 */
[----:B------:R-:W-:Y:S01]  /*02e0*/  ELECT P1, URZ, PT ;  /* 0x00000000003f782f */ /* 0x000fe20003820000 */
[----:B------:R-:W1:Y:S01]  /*02f0*/  SHFL.IDX PT, R3, R0, RZ, 0x1f ;  /* 0x00001fff00037589 */ /* 0x000e6200000e0000 */
[----:B0-----:R-:W-:Y:S01]  /*0300*/  UMOV UR4, 0x20 ;  /* 0x0000002000047882 */ /* 0x001fe20000000000 */
[----:B------:R-:W-:Y:S01]  /*0310*/  UMOV UR11, 0x80 ;  /* 0x00000080000b7882 */ /* 0x000fe20000000000 */
[----:B------:R-:W-:Y:S01]  /*0320*/  NOP ;  /* 0x0000000000007918 */ /* 0x000fe20000000000 */
[----:B------:R-:W0:Y:S01]  /*0330*/  SHFL.IDX PT, R5, R5, RZ, 0x1f ;  /* 0x00001fff05057589 */ /* 0x000e2200000e0000 */
[C---:B------:R-:W-:Y:S01]  /*0340*/  VIADD R31, R7.reuse, 0xffffffff ;  /* 0xffffffff071f7836 */ /* 0x040fe20000000000 */
[----:B------:R-:W-:Y:S01]  /*0350*/  ULDC.64 UR48, c[0x0][0x208] ;  /* 0x0000820000307ab9 */ /* 0x000fe20000000a00 */
[----:B------:R-:W-:-:S03]  /*0360*/  ISETP.NE.AND P2, PT, R7, RZ, PT ;  /* 0x000000ff0700720c */ /* 0x000fc60003f45270 */
[----:B------:R-:W-:Y:S02]  /*0370*/  ISETP.GE.U32.AND P3, PT, R31, 0x2, PT ;  /* 0x000000021f00780c */ /* 0x000fe40003f66070 */
[----:B-----5:R-:W-:Y:S02]  /*0380*/  ISETP.NE.OR P0, PT, R6, RZ, !P0 ;  /* 0x000000ff0600720c */ /* 0x020fe40004705670 */
[----:B-1----:R-:W-:Y:S02]  /*0390*/  ISETP.NE.OR P1, PT, R3, RZ, !P1 ;  /* 0x000000ff0300720c */ /* 0x002fe40004f25670 */
[----:B------:R-:W-:Y:S02]  /*03a0*/  SHF.R.S32.HI R3, RZ, 0x1f, R2 ;  /* 0x0000001fff037819 */ /* 0x000fe40000011402 */
[----:B0-----:R-:W-:Y:S02]  /*03b0*/  R2UR UR43, R5 ;  /* 0x00000000052b72ca */ /* 0x001fe400000e0000 */
[----:B------:R-:W-:-:S05]  /*03c0*/  LEA.HI R3, R3, R2, RZ, 0x2 ;  /* 0x0000000203037211 */ /* 0x000fca00078f10ff */
[----:B------:R-:W-:Y:S01]  /*03d0*/  VOTEU.ALL UP0, P0 ;  /* 0x00000000003f7886 */ /* 0x000fe20000000000 */
[----:B------:R-:W-:Y:S01]  /*03e0*/  LOP3.LUT R3, R3, 0xfffffffc, RZ, 0xc0, !PT ;  /* 0xfffffffc03037812 */ /* 0x000fe200078ec0ff */
[----:B------:R-:W-:-:S03]  /*03f0*/  VOTEU.ALL UP1, P1 ;  /* 0x00000000003f7886 */ /* 0x000fc60000820000 */
[----:B------:R-:W0:Y:S01]  /*0400*/  @!UP0 S2UR UR7, SR_CgaCtaId ;  /* 0x00000000000789c3 */ /* 0x000e220000008800 */
[----:B------:R-:W-:Y:S01]  /*0410*/  @!UP0 UMOV UR6, 0x400 ;  /* 0x0000040000068882 */ /* 0x000fe20000000000 */
[----:B------:R-:W-:-:S04]  /*0420*/  @!UP0 UIADD3 UR4, -UR4, 0x100000, URZ ;  /* 0x0010000004048890 */ /* 0x000fc8000fffe13f */
[----:B------:R-:W-:Y:S02]  /*0430*/  @!UP0 USHF.L.U32 UR5, UR4, 0xb, URZ ;  /* 0x0000000b04058899 */ /* 0x000fe4000800063f */
[----:B------:R-:W-:Y:S01]  /*0440*/  @!UP0 USHF.L.U32 UR4, UR4, 0x1, URZ ;  /* 0x0000000104048899 */ /* 0x000fe2000800063f */
[----:B------:R-:W-:Y:S01]  /*0450*/  IMAD.IADD R14, R2, 0x1, -R3 ;  /* 0x00000001020e7824 */ /* 0x000fe200078e0a03 */
[----:B------:R-:W-:Y:S01]  /*0460*/  @!UP1 UMOV UR9, 0x400 ;  /* 0x0000040000099882 */ /* 0x000fe20000000000 */
[----:B------:R-:W-:Y:S01]  /*0470*/  VOTEU.ALL UP2, P1 ;  /* 0x00000000003f7886 */ /* 0x000fe20000840000 */
[----:B------:R-:W-:Y:S01]  /*0480*/  VOTEU.ALL UP3, P1 ;  /* 0x00000000003f7886 */ /* 0x000fe20000860000 */
[----:B------:R-:W-:Y:S01]  /*0490*/  VOTEU.ALL UP4, P1 ;  /* 0x00000000003f7886 */ /* 0x000fe20000880000 */
[----:B------:R-:W1:Y:S01]  /*04a0*/  @!UP1 S2UR UR10, SR_CgaCtaId ;  /* 0x00000000000a99c3 */ /* 0x000e620000008800 */
[----:B------:R-:W-:Y:S01]  /*04b0*/  VOTEU.ALL UP5, P1 ;  /* 0x00000000003f7886 */ /* 0x000fe200008a0000 */
[----:B------:R-:W-:-:S04]  /*04c0*/  SHF.R.S32.HI R3, RZ, 0x1f, R4 ;  /* 0x0000001fff037819 */ /* 0x000fc80000011404 */
[----:B------:R-:W-:-:S04]  /*04d0*/  LEA.HI R3, R3, R4, RZ, 0x7 ;  /* 0x0000000403037211 */ /* 0x000fc800078f38ff */
[----:B------:R-:W-:-:S05]  /*04e0*/  LOP3.LUT R3, R3, 0xffffff80, RZ, 0xc0, !PT ;  /* 0xffffff8003037812 */ /* 0x000fca00078ec0ff */
[----:B------:R-:W-:Y:S01]  /*04f0*/  IMAD.IADD R5, R4, 0x1, -R3 ;  /* 0x0000000104057824 */ /* 0x000fe200078e0a03 */
[----:B0-----:R-:W-:Y:S02]  /*0500*/  @!UP0 ULEA UR8, UR7, UR6, 0x18 ;  /* 0x0000000607088291 */ /* 0x001fe4000f8ec03f */
[----:B------:R-:W-:-:S04]  /*0510*/  @!UP1 UIADD3 UR6, -UR11, 0x100000, URZ ;  /* 0x001000000b069890 */ /* 0x000fc8000fffe13f */
[----:B------:R-:W-:Y:S02]  /*0520*/  @!UP1 USHF.L.U32 UR7, UR6, 0xb, URZ ;  /* 0x0000000b06079899 */ /* 0x000fe4000800063f */
[----:B------:R-:W-:Y:S01]  /*0530*/  @!UP1 USHF.L.U32 UR6, UR6, 0x1, URZ ;  /* 0x0000000106069899 */ /* 0x000fe2000800063f */
[----:B------:R-:W-:Y:S01]  /*0540*/  VOTEU.ALL UP0, P0 ;  /* 0x00000000003f7886 */ /* 0x000fe20000000000 */
[----:B-1----:R-:W-:Y:S01]  /*0550*/  @!UP1 ULEA UR9, UR10, UR9, 0x18 ;  /* 0x000000090a099291 */ /* 0x002fe2000f8ec03f */
[----:B------:R-:W-:Y:S02]  /*0560*/  VOTEU.ALL UP1, P0 ;  /* 0x00000000003f7886 */ /* 0x000fe40000020000 */
[----:B------:R-:W-:Y:S01]  /*0570*/  ULDC.64 UR10, c[0x0][0x598] ;  /* 0x00016600000a7ab9 */ /* 0x000fe20000000a00 */
[----:B------:R-:W-:Y:S01]  /*0580*/  ISETP.NE.AND P0, PT, R14, 0x3, PT ;  /* 0x000000030e00780c */ /* 0x000fe20003f05270 */
[----:B------:R-:W0:Y:S02]  /*0590*/  FENCE.VIEW.ASYNC.S ;  /* 0x00000000000073c6 */ /* 0x000e240000000000 */
[----:B0-----:R0:W2:Y:S01]  /*05a0*/  @!UP0 SYNCS.EXCH.64 URZ, [UR8+0x60], UR4 ;  /* 0x00006004083f85b2 */ /* 0x0010a20008000100 */
[----:B------:R-:W-:-:S02]  /*05b0*/  ISETP.NE.U32.AND P1, PT, RZ, UR10, PT ;  /* 0x0000000aff007c0c */ /* 0x000fc4000bf25070 */
[----:B------:R-:W-:Y:S02]  /*05c0*/  ISETP.EQ.OR P0, PT, R14, RZ, !P0 ;  /* 0x000000ff0e00720c */ /* 0x000fe40004702670 */
[----:B------:R-:W-:Y:S02]  /*05d0*/  ISETP.NE.AND.EX P1, PT, RZ, UR11, PT, P1 ;  /* 0x0000000bff007c0c */ /* 0x000fe4000bf25310 */
[----:B------:R-:W-:-:S04]  /*05e0*/  ISETP.EQ.AND P0, PT, R7, RZ, P0 ;  /* 0x000000ff0700720c */ /* 0x000fc80000702270 */
[----:B------:R-:W-:-:S04]  /*05f0*/  SEL R23, RZ, 0x1, !P0 ;  /* 0x00000001ff177807 */ /* 0x000fc80004000000 */
[----:B------:R-:W-:Y:S01]  /*0600*/  SEL R23, R23, 0x2, P3 ;  /* 0x0000000217177807 */ /* 0x000fe20001800000 */
[----:B------:R0:W2:Y:S01]  /*0610*/  @!UP1 SYNCS.EXCH.64 URZ, [UR8+0x68], UR4 ;  /* 0x00006804083f95b2 */ /* 0x0000a20008000100 */
[----:B------:R-:W-:Y:S01]  /*0620*/  NOP ;  /* 0x0000000000007918 */ /* 0x000fe20000000000 */
[----:B------:R0:W2:Y:S01]  /*0630*/  @!UP2 SYNCS.EXCH.64 URZ, [UR9+0x40], UR6 ;  /* 0x00004006093fa5b2 */ /* 0x0000a20008000100 */
[----:B------:R0:W2:Y:S01]  /*0640*/  @!UP3 SYNCS.EXCH.64 URZ, [UR9+0x48], UR6 ;  /* 0x00004806093fb5b2 */ /* 0x0000a20008000100 */
[----:B------:R0:W2:Y:S01]  /*0650*/  @!UP4 SYNCS.EXCH.64 URZ, [UR9+0x50], UR6 ;  /* 0x00005006093fc5b2 */ /* 0x0000a20008000100 */
[----:B------:R0:W2:Y:S01]  /*0660*/  @!UP5 SYNCS.EXCH.64 URZ, [UR9+0x58], UR6 ;  /* 0x00005806093fd5b2 */ /* 0x0000a20008000100 */
[----:B------:R-:W-:Y:S01]  /*0670*/  NOP ;  /* 0x0000000000007918 */ /* 0x000fe20000000000 */
[----:B--234-:R-:W-:Y:S06]  /*0680*/  BAR.SYNC.DEFER_BLOCKING 0x0 ;  /* 0x0000000000007b1d */ /* 0x01cfec0000010000 */
[----:B0-----:R-:W-:Y:S05]  /*0690*/  @!P1 BRA `(.L_x_3) ;  /* 0x00000000001c9947 */ /* 0x001fea0003800000 */
[----:B------:R-:W0:Y:S02]  /*06a0*/  LDC.64 R2, c[0x0][0x598] ;  /* 0x00016600ff027b82 */ /* 0x000e240000000a00 */
[----:B0-----:R-:W2:Y:S02]  /*06b0*/  LDG.E.64 R2, desc[UR48][R2.64] ;  /* 0x0000003002027981 */ /* 0x001ea4000c1e1b00 */
[----:B--2---:R-:W-:-:S04]  /*06c0*/  ISETP.NE.U32.AND P0, PT, R2, RZ, PT ;  /* 0x000000ff0200720c */ /* 0x004fc80003f05070 */
[----:B------:R-:W-:-:S13]  /*06d0*/  ISETP.NE.AND.EX P0, PT, R3, RZ, PT, P0 ;  /* 0x000000ff0300720c */ /* 0x000fda0003f05300 */
[----:B------:R-:W-:Y:S05]  /*06e0*/  @!P0 BRA `(.L_x_3) ;  /* 0x0000000000088947 */ /* 0x000fea0003800000 */
[----:B------:R1:W5:Y:S01]  /*06f0*/  LD.E R56, desc[UR48][R2.64] ;  /* 0x0000003002387980 */ /* 0x000362000c101900 */
[----:B------:R-:W-:Y:S05]  /*0700*/  BRA `(.L_x_4) ;  /* 0x0000000000247947 */ /* 0x000fea0003800000 */
.L_x_3:
[----:B------:R-:W-:Y:S02]  /*0710*/  ULDC.64 UR4, c[0x0][0x588] ;  /* 0x0001620000047ab9 */ /* 0x000fe40000000a00 */
[----:B------:R-:W-:-:S04]  /*0720*/  ISETP.NE.U32.AND P0, PT, RZ, UR4, PT ;  /* 0x00000004ff007c0c */ /* 0x000fc8000bf05070 */
[----:B------:R-:W-:-:S13]  /*0730*/  ISETP.NE.AND.EX P0, PT, RZ, UR5, PT, P0 ;  /* 0x00000005ff007c0c */ /* 0x000fda000bf05300 */
[----:B------:R-:W-:Y:S05]  /*0740*/  @!P0 BRA `(.L_x_5) ;  /* 0x00000000000c8947 */ /* 0x000fea0003800000 */
[----:B------:R-:W0:Y:S02]  /*0750*/  LDC.64 R56, c[0x0][0x588] ;  /* 0x00016200ff387b82 */ /* 0x000e240000000a00 */
[----:B0-----:R0:W5:Y:S01]  /*0760*/  LDG.E R56, desc[UR48][R56.64] ;  /* 0x0000003038387981 */ /* 0x001162000c1e1900 */
[----:B------:R-:W-:Y:S05]  /*0770*/  BRA `(.L_x_4) ;  /* 0x0000000000087947 */ /* 0x000fea0003800000 */
.L_x_5:
[----:B------:R-:W-:Y:S02]  /*0780*/  ULDC UR4, c[0x0][0x580] ;  /* 0x0001600000047ab9 */ /* 0x000fe40000000800 */
[----:B------:R-:W-:-:S07]  /*0790*/  IMAD.U32 R56, RZ, RZ, UR4 ;  /* 0x00000004ff387e24 */ /* 0x000fce000f8e00ff */
.L_x_4:
[----:B------:R-:W-:Y:S02]  /*07a0*/  ULDC.64 UR4, c[0x0][0x5a0] ;  /* 0x0001680000047ab9 */ /* 0x000fe40000000a00 */
[----:B------:R-:W-:-:S04]  /*07b0*/  ISETP.NE.U32.AND P0, PT, RZ, UR4, PT ;  /* 0x00000004ff007c0c */ /* 0x000fc8000bf05070 */
[----:B------:R-:W-:-:S13]  /*07c0*/  ISETP.NE.AND.EX P0, PT, RZ, UR5, PT, P0 ;  /* 0x00000005ff007c0c */ /* 0x000fda000bf05300 */
[----:B------:R-:W-:Y:S05]  /*07d0*/  @!P0 BRA `(.L_x_6) ;  /* 0x00000000001c8947 */ /* 0x000fea0003800000 */
[----:B-1----:R-:W1:Y:S02]  /*07e0*/  LDC.64 R2, c[0x0][0x5a0] ;  /* 0x00016800ff027b82 */ /* 0x002e640000000a00 */
[----:B-1----:R-:W2:Y:S02]  /*07f0*/  LDG.E.64 R2, desc[UR48][R2.64] ;  /* 0x0000003002027981 */ /* 0x002ea4000c1e1b00 */
[----:B--2---:R-:W-:-:S04]  /*0800*/  ISETP.NE.U32.AND P0, PT, R2, RZ, PT ;  /* 0x000000ff0200720c */ /* 0x004fc80003f05070 */
[----:B------:R-:W-:-:S13]  /*0810*/  ISETP.NE.AND.EX P0, PT, R3, RZ, PT, P0 ;  /* 0x000000ff0300720c */ /* 0x000fda0003f05300 */
[----:B------:R-:W-:Y:S05]  /*0820*/  @!P0 BRA `(.L_x_6) ;  /* 0x0000000000088947 */ /* 0x000fea0003800000 */
[----:B0-----:R2:W5:Y:S01]  /*0830*/  LD.E R57, desc[UR48][R2.64] ;  /* 0x0000003002397980 */ /* 0x001562000c101900 */
[----:B------:R-:W-:Y:S05]  /*0840*/  BRA `(.L_x_7) ;  /* 0x0000000000247947 */ /* 0x000fea0003800000 */
.L_x_6:
[----:B------:R-:W-:Y:S02]  /*0850*/  ULDC.64 UR4, c[0x0][0x590] ;  /* 0x0001640000047ab9 */ /* 0x000fe40000000a00 */
[----:B------:R-:W-:-:S04]  /*0860*/  ISETP.NE.U32.AND P0, PT, RZ, UR4, PT ;  /* 0x00000004ff007c0c */ /* 0x000fc8000bf05070 */
[----:B------:R-:W-:-:S13]  /*0870*/  ISETP.NE.AND.EX P0, PT, RZ, UR5, PT, P0 ;  /* 0x00000005ff007c0c */ /* 0x000fda000bf05300 */
[----:B------:R-:W-:Y:S05]  /*0880*/  @!P0 BRA `(.L_x_8) ;  /* 0x00000000000c8947 */ /* 0x000fea0003800000 */
[----:B-1----:R-:W0:Y:S02]  /*0890*/  LDC.64 R2, c[0x0][0x590] ;  /* 0x00016400ff027b82 */ /* 0x002e240000000a00 */
[----:B0-----:R0:W5:Y:S01]  /*08a0*/  LDG.E R57, desc[UR48][R2.64] ;  /* 0x0000003002397981 */ /* 0x001162000c1e1900 */
[----:B------:R-:W-:Y:S05]  /*08b0*/  BRA `(.L_x_7) ;  /* 0x0000000000087947 */ /* 0x000fea0003800000 */
.L_x_8:
[----:B------:R-:W-:Y:S02]  /*08c0*/  ULDC UR4, c[0x0][0x584] ;  /* 0x0001610000047ab9 */ /* 0x000fe40000000800 */
[----:B0-----:R-:W-:-:S07]  /*08d0*/  IMAD.U32 R57, RZ, RZ, UR4 ;  /* 0x00000004ff397e24 */ /* 0x001fce000f8e00ff */
.L_x_7:
[----:B012---:R-:W0:Y:S01]  /*08e0*/  LDC R2, c[0x0][0x65c] ;  /* 0x00019700ff027b82 */ /* 0x007e220000000800 */
[----:B------:R-:W1:Y:S01]  /*08f0*/  S2R R15, SR_CTAID.Y ;  /* 0x00000000000f7919 */ /* 0x000e620000002600 */
[----:B------:R-:W-:Y:S01]  /*0900*/  ULDC UR6, c[0x0][0x28c] ;  /* 0x0000a30000067ab9 */ /* 0x000fe20000000800 */
[----:B------:R-:W-:Y:S01]  /*0910*/  ISETP.NE.AND P0, PT, R7, 0x2, PT ;  /* 0x000000020700780c */ /* 0x000fe20003f05270 */
[----:B------:R-:W-:Y:S01]  /*0920*/  UIADD3 UR6, UR6, 0x7f, URZ ;  /* 0x0000007f06067890 */ /* 0x000fe2000fffe03f */
[----:B------:R-:W2:Y:S01]  /*0930*/  S2R R6, SR_CTAID.X ;  /* 0x0000000000067919 */ /* 0x000ea20000002500 */
[----:B------:R-:W-:Y:S01]  /*0940*/  UMOV UR36, URZ ;  /* 0x0000003f00247c82 */ /* 0x000fe20008000000 */
[----:B------:R-:W-:Y:S01]  /*0950*/  UMOV UR38, URZ ;  /* 0x0000003f00267c82 */ /* 0x000fe20008000000 */
[----:B------:R-:W-:Y:S01]  /*0960*/  USHF.R.S32.HI UR7, URZ, 0x1f, UR6 ;  /* 0x0000001f3f077899 */ /* 0x000fe20008011406 */
[----:B------:R-:W-:-:S03]  /*0970*/  ULDC.64 UR8, c[0x0][0x650] ;  /* 0x0001940000087ab9 */ /* 0x000fc60000000a00 */
[----:B------:R-:W-:-:S04]  /*0980*/  ULEA.HI UR7, UR7, UR6, URZ, 0x7 ;  /* 0x0000000607077291 */ /* 0x000fc8000f8f383f */
[----:B------:R-:W-:Y:S01]  /*0990*/  USHF.R.S32.HI UR37, URZ, 0x7, UR7 ;  /* 0x000000073f257899 */ /* 0x000fe20008011407 */
[----:B0-----:R-:W-:-:S13]  /*09a0*/  ISETP.NE.AND P1, PT, R2, 0x1, PT ;  /* 0x000000010200780c */ /* 0x001fda0003f25270 */
[----:B------:R-:W2:Y:S01]  /*09b0*/  @P1 LDC R17, c[0x0][0x10] ;  /* 0x00000400ff111b82 */ /* 0x000ea20000000800 */
[----:B-1----:R-:W-:Y:S02]  /*09c0*/  @P1 IMAD.MOV.U32 R8, RZ, RZ, R15 ;  /* 0x000000ffff081224 */ /* 0x002fe400078e000f */
[----:B------:R-:W-:Y:S02]  /*09d0*/  @P1 IMAD.MOV.U32 R9, RZ, RZ, RZ ;  /* 0x000000ffff091224 */ /* 0x000fe400078e00ff */
[----:B------:R-:W-:-:S03]  /*09e0*/  @P1 IMAD.MOV.U32 R7, RZ, RZ, RZ ;  /* 0x000000ffff071224 */ /* 0x000fc600078e00ff */
[----:B------:R-:W0:Y:S01]  /*09f0*/  @!P1 LDC R3, c[0x0][0xc] ;  /* 0x00000300ff039b82 */ /* 0x000e220000000800 */
[----:B------:R-:W-:Y:S01]  /*0a00*/  ULDC UR4, c[0x0][0xc] ;  /* 0x0000030000047ab9 */ /* 0x000fe20000000800 */
[----:B------:R-:W-:Y:S02]  /*0a10*/  ULDC UR5, c[0x0][0x10] ;  /* 0x0000040000057ab9 */ /* 0x000fe40000000800 */
[----:B------:R-:W-:-:S04]  /*0a20*/  UIMAD.WIDE.U32 UR4, UR4, UR5, URZ ;  /* 0x00000005040472a5 */ /* 0x000fc8000f8e003f */
[----:B------:R-:W1:Y:S01]  /*0a30*/  LDC R0, c[0x0][0x14] ;  /* 0x00000500ff007b82 */ /* 0x000e620000000800 */
[----:B--2---:R-:W-:-:S04]  /*0a40*/  @P1 IMAD.WIDE.U32 R16, R6, R17, R8 ;  /* 0x0000001106101225 */ /* 0x004fc800078e0008 */
[----:B------:R-:W-:Y:S02]  /*0a50*/  @P1 IMAD.IADD R17, R17, 0x1, R7 ;  /* 0x0000000111111824 */ /* 0x000fe400078e0207 */
[----:B------:R-:W-:Y:S02]  /*0a60*/  IMAD.MOV.U32 R7, RZ, RZ, RZ ;  /* 0x000000ffff077224 */ /* 0x000fe400078e00ff */
[----:B0-----:R-:W-:-:S04]  /*0a70*/  @!P1 IMAD.WIDE.U32 R8, R3, R15, R6 ;  /* 0x0000000f03089225 */ /* 0x001fc800078e0006 */
[----:B------:R-:W-:Y:S02]  /*0a80*/  @!P1 IMAD.MOV.U32 R16, RZ, RZ, R8 ;  /* 0x000000ffff109224 */ /* 0x000fe400078e0008 */
[----:B-1----:R-:W-:-:S04]  /*0a90*/  IMAD.WIDE.U32 R10, R0, UR4, RZ ;  /* 0x00000004000a7c25 */ /* 0x002fc8000f8e00ff */
[----:B------:R-:W-:Y:S01]  /*0aa0*/  IMAD R3, R0, UR5, RZ ;  /* 0x0000000500037c24 */ /* 0x000fe2000f8e02ff */
[----:B------:R0:W-:Y:S01]  /*0ab0*/  STL.64 [R1], R10 ;  /* 0x0000000a01007387 */ /* 0x0001e20000100a00 */
[----:B------:R-:W-:Y:S02]  /*0ac0*/  @!P1 IMAD.MOV.U32 R17, RZ, RZ, R9 ;  /* 0x000000ffff119224 */ /* 0x000fe400078e0009 */
[----:B------:R-:W-:Y:S01]  /*0ad0*/  IMAD.IADD R0, R11, 0x1, R3 ;  /* 0x000000010b007824 */ /* 0x000fe200078e0203 */
[----:B------:R-:W-:Y:S06]  /*0ae0*/  @P0 BRA `(.L_x_9) ;  /* 0x0000000000200947 */ /* 0x000fec0003800000 */
[----:B------:R-:W-:Y:S01]  /*0af0*/  UISETP.GE.U32.AND UP0, UPT, UR37, 0x3, UPT ;  /* 0x000000032500788c */ /* 0x000fe2000bf06070 */
[----:B------:R-:W-:Y:S01]  /*0b00*/  IADD3 R16, P0, R16, R10, RZ ;  /* 0x0000000a10107210 */ /* 0x000fe20007f1e0ff */
[----:B------:R-:W-:Y:S01]  /*0b10*/  UIMAD.WIDE.U32 UR4, UR37, -0x55555555, URZ ;  /* 0xaaaaaaab250478a5 */ /* 0x000fe2000f8e003f */
[----:B------:R-:W-:-:S03]  /*0b20*/  UMOV UR38, URZ ;  /* 0x0000003f00267c82 */ /* 0x000fc60008000000 */
[----:B------:R-:W-:Y:S01]  /*0b30*/  USHF.R.U32.HI UR4, URZ, 0x1, UR5 ;  /* 0x000000013f047899 */ /* 0x000fe20008011605 */
[----:B------:R-:W-:-:S03]  /*0b40*/  IMAD.X R17, R0, 0x1, R17, P0 ;  /* 0x0000000100117824 */ /* 0x000fc600000e0611 */
[----:B------:R-:W-:Y:S02]  /*0b50*/  UIMAD UR36, UR4, -0x3, UR37 ;  /* 0xfffffffd042478a4 */ /* 0x000fe4000f8e0225 */
[----:B------:R-:W-:-:S12]  /*0b60*/  @UP0 ULOP3.LUT UR38, UR4, 0x1, URZ, 0xc0, !UPT ;  /* 0x0000000104260892 */ /* 0x000fd8000f8ec03f */
.L_x_9:
[----:B------:R-:W-:Y:S01]  /*0b70*/  ISETP.GE.U32.AND P0, PT, R16, UR8, PT ;  /* 0x0000000810007c0c */ /* 0x000fe2000bf06070 */
[----:B------:R-:W-:Y:S01]  /*0b80*/  IMAD.MOV.U32 R22, RZ, RZ, -0x1 ;  /* 0xffffffffff167424 */ /* 0x000fe200078e00ff */
[----:B------:R-:W-:Y:S01]  /*0b90*/  PRMT R3, RZ, 0x7610, R3 ;  /* 0x00007610ff037816 */ /* 0x000fe20000000003 */
[----:B------:R-:W-:Y:S01]  /*0ba0*/  IMAD.MOV.U32 R18, RZ, RZ, -0x1 ;  /* 0xffffffffff127424 */ /* 0x000fe200078e00ff */
[----:B------:R-:W-:Y:S01]  /*0bb0*/  ISETP.GE.U32.AND.EX P0, PT, R17, UR9, PT, P0 ;  /* 0x0000000911007c0c */ /* 0x000fe2000bf06100 */
[----:B------:R-:W-:-:S12]  /*0bc0*/  IMAD.MOV.U32 R19, RZ, RZ, -0x1 ;  /* 0xffffffffff137424 */ /* 0x000fd800078e00ff */
[----:B------:R-:W-:Y:S05]  /*0bd0*/  @P0 BRA `(.L_x_10) ;  /* 0x0000000400580947 */ /* 0x000fea0003800000 */
[----:B------:R-:W1:Y:S01]  /*0be0*/  LDC.64 R20, c[0x0][0x628] ;  /* 0x00018a00ff147b82 */ /* 0x000e620000000a00 */
[----:B------:R-:W-:Y:S02]  /*0bf0*/  IMAD.MOV.U32 R8, RZ, RZ, R16 ;  /* 0x000000ffff087224 */ /* 0x000fe400078e0010 */
[----:B------:R-:W-:-:S05]  /*0c00*/  IMAD.MOV.U32 R9, RZ, RZ, R17 ;  /* 0x000000ffff097224 */ /* 0x000fca00078e0011 */
[----:B------:R-:W2:Y:S08]  /*0c10*/  LDC R18, c[0x0][0x630] ;  /* 0x00018c00ff127b82 */ /* 0x000eb00000000800 */
[----:B------:R-:W3:Y:S01]  /*0c20*/  LDC.64 R24, c[0x0][0x620] ;  /* 0x00018800ff187b82 */ /* 0x000ee20000000a00 */
[----:B-1----:R-:W-:-:S04]  /*0c30*/  ISETP.NE.U32.AND P0, PT, R20, RZ, PT ;  /* 0x000000ff1400720c */ /* 0x002fc80003f05070 */
[----:B------:R-:W-:-:S13]  /*0c40*/  ISETP.NE.AND.EX P0, PT, R21, RZ, PT, P0 ;  /* 0x000000ff1500720c */ /* 0x000fda0003f05300 */
[----:B--23--:R-:W-:Y:S05]  /*0c50*/  @!P0 BRA `(.L_x_11) ;  /* 0x0000000000288947 */ /* 0x00cfea0003800000 */
[----:B------:R-:W1:Y:S02]  /*0c60*/  LDC R3, c[0x0][0x634] ;  /* 0x00018d00ff037b82 */ /* 0x000e640000000800 */
[----:B-1----:R-:W-:-:S05]  /*0c70*/  IADD3 R3, P0, R16, R3, RZ ;  /* 0x0000000310037210 */ /* 0x002fca0007f1e0ff */
[----:B------:R-:W-:-:S04]  /*0c80*/  IMAD.X R19, RZ, RZ, R17, P0 ;  /* 0x000000ffff137224 */ /* 0x000fc800000e0611 */
[----:B------:R-:W-:-:S04]  /*0c90*/  IMAD.WIDE.U32 R8, R19, R20, RZ ;  /* 0x0000001413087225 */ /* 0x000fc800078e00ff */
[----:B0-----:R-:W-:-:S04]  /*0ca0*/  IMAD.WIDE.U32 R10, P0, R3, R21, R8 ;  /* 0x00000015030a7225 */ /* 0x001fc80007800008 */
[----:B------:R-:W-:-:S04]  /*0cb0*/  IMAD.WIDE.U32 R8, R3, R20, RZ ;  /* 0x0000001403087225 */ /* 0x000fc800078e00ff */
[----:B------:R-:W-:Y:S01]  /*0cc0*/  IMAD.X R13, RZ, RZ, RZ, P0 ;  /* 0x000000ffff0d7224 */ /* 0x000fe200000e06ff */
[----:B------:R-:W-:Y:S01]  /*0cd0*/  IADD3 RZ, P0, R9, R10, RZ ;  /* 0x0000000a09ff7210 */ /* 0x000fe20007f1e0ff */
[----:B------:R-:W-:-:S04]  /*0ce0*/  IMAD.MOV.U32 R12, RZ, RZ, R11 ;  /* 0x000000ffff0c7224 */ /* 0x000fc800078e000b */
[----:B------:R-:W-:-:S08]  /*0cf0*/  IMAD.WIDE.U32.X R8, R19, R21, R12, P0 ;  /* 0x0000001513087225 */ /* 0x000fd000000e040c */
.L_x_11:
[-CC-:B------:R-:W-:Y:S01]  /*0d00*/  SHF.R.U64 R30, R8, R18.reuse, R9.reuse ;  /* 0x00000012081e7219 */ /* 0x180fe20000001209 */
[----:B------:R-:W1:Y:S01]  /*0d10*/  LDC R12, c[0x0][0x618] ;  /* 0x00018600ff0c7b82 */ /* 0x000e620000000800 */
[----:B------:R-:W-:Y:S01]  /*0d20*/  SHF.R.U32.HI R7, RZ, R18, R9 ;  /* 0x00000012ff077219 */ /* 0x000fe20000011609 */
[----:B------:R-:W-:Y:S01]  /*0d30*/  ULDC UR4, c[0x0][0x150] ;  /* 0x0000540000047ab9 */ /* 0x000fe20000000800 */
[----:B0-----:R-:W-:Y:S02]  /*0d40*/  IADD3 R11, P0, RZ, -R30, RZ ;  /* 0x8000001eff0b7210 */ /* 0x001fe40007f1e0ff */
[----:B------:R-:W-:-:S03]  /*0d50*/  I2FP.F32.U32 R3, R6 ;  /* 0x0000000600037245 */ /* 0x000fc60000201000 */
[----:B------:R-:W0:Y:S01]  /*0d60*/  LDC.64 R26, c[0x0][0x640] ;  /* 0x00019000ff1a7b82 */ /* 0x000e220000000a00 */
[----:B------:R-:W-:Y:S02]  /*0d70*/  IMAD.X R13, RZ, RZ, ~R7, P0 ;  /* 0x000000ffff0d7224 */ /* 0x000fe400000e0e07 */
[----:B------:R-:W-:Y:S01]  /*0d80*/  FMUL R3, R3, UR4 ;  /* 0x0000000403037c20 */ /* 0x000fe20008400000 */
[----:B------:R-:W-:Y:S01]  /*0d90*/  IMAD.WIDE.U32 R8, R11, R24, R16 ;  /* 0x000000180b087225 */ /* 0x000fe200078e0010 */
[----:B------:R-:W-:-:S03]  /*0da0*/  ULDC UR4, c[0x0][0x154] ;  /* 0x0000550000047ab9 */ /* 0x000fc60000000800 */
[----:B------:R-:W-:Y:S01]  /*0db0*/  IMAD R10, R13, R24, RZ ;  /* 0x000000180d0a7224 */ /* 0x000fe200078e02ff */
[----:B------:R-:W2:Y:S01]  /*0dc0*/  LDC R7, c[0x0][0x144] ;  /* 0x00005100ff077b82 */ /* 0x000ea20000000800 */
[----:B------:R-:W3:Y:S02]  /*0dd0*/  F2I.U32.TRUNC.NTZ R3, R3 ;  /* 0x0000000300037305 */ /* 0x000ee4000020f000 */
[----:B------:R-:W-:-:S04]  /*0de0*/  IMAD R11, R11, R25, R10 ;  /* 0x000000190b0b7224 */ /* 0x000fc800078e020a */
[----:B------:R-:W-:Y:S01]  /*0df0*/  IMAD.IADD R9, R9, 0x1, R11 ;  /* 0x0000000109097824 */ /* 0x000fe200078e020b */
[----:B------:R-:W4:Y:S01]  /*0e00*/  LDC R18, c[0x0][0x608] ;  /* 0x00018200ff127b82 */ /* 0x000f220000000800 */
[----:B------:R-:W-:-:S03]  /*0e10*/  IMAD.MOV.U32 R11, RZ, RZ, -0x1 ;  /* 0xffffffffff0b7424 */ /* 0x000fc600078e00ff */
[-C--:B-1----:R-:W-:Y:S02]  /*0e20*/  SHF.R.U64 R22, R8, R12.reuse, R9 ;  /* 0x0000000c08167219 */ /* 0x082fe40000001209 */
[----:B------:R-:W-:Y:S02]  /*0e30*/  I2FP.F32.U32 R8, R15 ;  /* 0x0000000f00087245 */ /* 0x000fe40000201000 */
[----:B------:R-:W1:Y:S01]  /*0e40*/  LDC R24, c[0x0][0x658] ;  /* 0x00019600ff187b82 */ /* 0x000e620000000800 */
[----:B0-----:R-:W-:Y:S01]  /*0e50*/  ISETP.NE.U32.AND P0, PT, R26, RZ, PT ;  /* 0x000000ff1a00720c */ /* 0x001fe20003f05070 */
[----:B---3--:R-:W-:Y:S01]  /*0e60*/  IMAD.MOV R10, RZ, RZ, -R3 ;  /* 0x000000ffff0a7224 */ /* 0x008fe200078e0a03 */
[----:B------:R-:W-:Y:S01]  /*0e70*/  SHF.R.U32.HI R9, RZ, R12, R9 ;  /* 0x0000000cff097219 */ /* 0x000fe20000011609 */
[----:B------:R-:W-:Y:S01]  /*0e80*/  FMUL R8, R8, UR4 ;  /* 0x0000000408087c20 */ /* 0x000fe20008400000 */
[----:B------:R-:W-:-:S03]  /*0e90*/  ISETP.NE.AND.EX P0, PT, R27, RZ, PT, P0 ;  /* 0x000000ff1b00720c */ /* 0x000fc60003f05300 */
[----:B------:R-:W0:Y:S01]  /*0ea0*/  LDC R20, c[0x0][0x148] ;  /* 0x00005200ff147b82 */ /* 0x000e220000000800 */
[----:B--2---:R-:W-:-:S07]  /*0eb0*/  IMAD R3, R7, R10, R6 ;  /* 0x0000000a07037224 */ /* 0x004fce00078e0206 */
[----:B------:R-:W2:Y:S01]  /*0ec0*/  LDC R21, c[0x0][0x600] ;  /* 0x00018000ff157b82 */ /* 0x000ea20000000800 */
[-CC-:B----4-:R-:W-:Y:S02]  /*0ed0*/  SHF.R.U64 R32, R22, R18.reuse, R9.reuse ;  /* 0x0000001216207219 */ /* 0x190fe40000001209 */
[----:B------:R-:W-:Y:S01]  /*0ee0*/  SHF.R.U32.HI R7, RZ, R18, R9 ;  /* 0x00000012ff077219 */ /* 0x000fe20000011609 */
[----:B------:R-:W-:Y:S01]  /*0ef0*/  IMAD.MOV.U32 R9, RZ, RZ, 0x1 ;  /* 0x00000001ff097424 */ /* 0x000fe200078e00ff */
[----:B------:R3:W4:Y:S03]  /*0f00*/  F2I.U32.TRUNC.NTZ R18, R8 ;  /* 0x0000000800127305 */ /* 0x000726000020f000 */
[----:B------:R-:W0:Y:S01]  /*0f10*/  LDC R25, c[0x0][0x648] ;  /* 0x00019200ff197b82 */ /* 0x000e220000000800 */
[-C--:B-1----:R-:W-:Y:S02]  /*0f20*/  SHF.L.U32 R6, R11, R24.reuse, RZ ;  /* 0x000000180b067219 */ /* 0x082fe400000006ff */
[----:B------:R-:W-:-:S02]  /*0f30*/  SHF.R.U64 R34, R32, R24, R7 ;  /* 0x0000001820227219 */ /* 0x000fc40000001207 */
[----:B------:R-:W-:Y:S02]  /*0f40*/  LOP3.LUT R13, RZ, R6, RZ, 0x33, !PT ;  /* 0x00000006ff0d7212 */ /* 0x000fe400078e33ff */
[-C--:B------:R-:W-:Y:S01]  /*0f50*/  SHF.R.U32.HI R7, RZ, R24.reuse, R7 ;  /* 0x00000018ff077219 */ /* 0x080fe20000011607 */
[----:B------:R-:W1:Y:S01]  /*0f60*/  LDC R29, c[0x0][0x638] ;  /* 0x00018e00ff1d7b82 */ /* 0x000e620000000800 */
[----:B------:R-:W-:Y:S01]  /*0f70*/  SHF.L.U32 R12, R9, R24, RZ ;  /* 0x00000018090c7219 */ /* 0x000fe200000006ff */
[----:B------:R-:W-:-:S06]  /*0f80*/  IMAD.MOV.U32 R6, RZ, RZ, R34 ;  /* 0x000000ffff067224 */ /* 0x000fcc00078e0022 */
[----:B------:R-:W0:Y:S01]  /*0f90*/  LDC R28, c[0x0][0x610] ;  /* 0x00018400ff1c7b82 */ /* 0x000e220000000800 */
[----:B---34-:R-:W-:Y:S05]  /*0fa0*/  @!P0 BRA `(.L_x_12) ;  /* 0x0000000000288947 */ /* 0x018fea0003800000 */
[----:B------:R-:W3:Y:S02]  /*0fb0*/  LDC R11, c[0x0][0x64c] ;  /* 0x00019300ff0b7b82 */ /* 0x000ee40000000800 */
[----:B---3--:R-:W-:-:S05]  /*0fc0*/  IADD3 R11, P0, R34, R11, RZ ;  /* 0x0000000b220b7210 */ /* 0x008fca0007f1e0ff */
[----:B------:R-:W-:-:S04]  /*0fd0*/  IMAD.X R19, RZ, RZ, R7, P0 ;  /* 0x000000ffff137224 */ /* 0x000fc800000e0607 */
[----:B------:R-:W-:-:S04]  /*0fe0*/  IMAD.WIDE.U32 R6, R19, R26, RZ ;  /* 0x0000001a13067225 */ /* 0x000fc800078e00ff */
[----:B------:R-:W-:-:S04]  /*0ff0*/  IMAD.WIDE.U32 R8, P0, R11, R27, R6 ;  /* 0x0000001b0b087225 */ /* 0x000fc80007800006 */
[----:B------:R-:W-:-:S04]  /*1000*/  IMAD.WIDE.U32 R6, R11, R26, RZ ;  /* 0x0000001a0b067225 */ /* 0x000fc800078e00ff */
[----:B------:R-:W-:Y:S01]  /*1010*/  IMAD.X R11, RZ, RZ, RZ, P0 ;  /* 0x000000ffff0b7224 */ /* 0x000fe200000e06ff */
[----:B------:R-:W-:Y:S01]  /*1020*/  IADD3 RZ, P0, R7, R8, RZ ;  /* 0x0000000807ff7210 */ /* 0x000fe20007f1e0ff */
[----:B------:R-:W-:-:S04]  /*1030*/  IMAD.MOV.U32 R10, RZ, RZ, R9 ;  /* 0x000000ffff0a7224 */ /* 0x000fc800078e0009 */
[----:B------:R-:W-:-:S08]  /*1040*/  IMAD.WIDE.U32.X R6, R19, R27, R10, P0 ;  /* 0x0000001b13067225 */ /* 0x000fd000000e040a */
.L_x_12:
[----:B0-----:R-:W-:Y:S01]  /*1050*/  SHF.R.U64 R6, R6, R25, R7 ;  /* 0x0000001906067219 */ /* 0x001fe20000001207 */
[----:B--2---:R-:W-:Y:S01]  /*1060*/  VIADD R7, R21, 0xffffffff ;  /* 0xffffffff15077836 */ /* 0x004fe20000000000 */
[----:B------:R-:W-:Y:S01]  /*1070*/  LOP3.LUT R13, R32, R13, RZ, 0xc0, !PT ;  /* 0x0000000d200d7212 */ /* 0x000fe200078ec0ff */
[----:B------:R-:W-:Y:S02]  /*1080*/  IMAD.MOV R18, RZ, RZ, -R18 ;  /* 0x000000ffff127224 */ /* 0x000fe400078e0a12 */
[----:B------:R-:W-:Y:S01]  /*1090*/  IMAD.MOV R8, RZ, RZ, -R6 ;  /* 0x000000ffff087224 */ /* 0x000fe200078e0a06 */
[----:B------:R-:W-:Y:S01]  /*10a0*/  LOP3.LUT R7, R22, R7, RZ, 0xc0, !PT ;  /* 0x0000000716077212 */ /* 0x000fe200078ec0ff */
[----:B------:R-:W-:Y:S02]  /*10b0*/  IMAD R12, R12, R6, R13 ;  /* 0x000000060c0c7224 */ /* 0x000fe400078e020d */
[----:B------:R-:W-:Y:S02]  /*10c0*/  @P1 IMAD R3, R20, R18, R15 ;  /* 0x0000001214031224 */ /* 0x000fe400078e020f */
[----:B-1----:R-:W-:-:S02]  /*10d0*/  IMAD R6, R8, R29, R34 ;  /* 0x0000001d08067224 */ /* 0x002fc400078e0222 */
[----:B------:R-:W-:Y:S02]  /*10e0*/  IMAD R22, R12, R28, R3 ;  /* 0x0000001c0c167224 */ /* 0x000fe400078e0203 */
[----:B------:R-:W-:Y:S02]  /*10f0*/  IMAD R7, R6, R21, R7 ;  /* 0x0000001506077224 */ /* 0x000fe400078e0207 */
[----:B------:R-:W-:Y:S02]  /*1100*/  IMAD.MOV.U32 R3, RZ, RZ, 0x1 ;  /* 0x00000001ff037424 */ /* 0x000fe400078e00ff */
[----:B------:R-:W-:Y:S01]  /*1110*/  IMAD.MOV.U32 R19, RZ, RZ, R30 ;  /* 0x000000ffff137224 */ /* 0x000fe200078e001e */
[----:B------:R-:W-:Y:S02]  /*1120*/  SEL R18, R7, R22, !P1 ;  /* 0x0000001607127207 */ /* 0x000fe40004800000 */
[----:B------:R-:W-:-:S07]  /*1130*/  SEL R22, R22, R7, !P1 ;  /* 0x0000000716167207 */ /* 0x000fce0004800000 */
.L_x_10:
[----:B------:R-:W-:Y:S05]  /*1140*/  @!P2 BRA `(.L_x_13) ;  /* 0x000000400088a947 */ /* 0x000fea0003800000 */
[----:B------:R-:W-:-:S13]  /*1150*/  ISETP.GT.U32.AND P0, PT, R31, 0x1, PT ;  /* 0x000000011f00780c */ /* 0x000fda0003f04070 */
[----:B------:R-:W-:Y:S05]  /*1160*/  @P0 EXIT ;  /* 0x000000000000094d */ /* 0x000fea0003800000 */
.L_x_14:
[----:B------:R-:W-:-:S08]  /*1170*/  NOP ;  /* 0x0000000000007918 */ /* 0x000fd00000000000 */
[----:B------:R-:W1:Y:S02]  /*1180*/  USETMAXREG.TRY_ALLOC.CTAPOOL UP0, 0xe8 ;  /* 0x000000e8000079c8 */ /* 0x000e640008000600 */
[----:B-1----:R-:W-:-:S13]  /*1190*/  PLOP3.LUT P0, PT, PT, PT, UP0, 0x80, 0x0 ;  /* 0x000000000000781c */ /* 0x002fda0003f0f008 */
[----:B------:R-:W-:Y:S05]  /*11a0*/  @!P0 BRA `(.L_x_14) ;  /* 0xfffffffc00f08947 */ /* 0x000fea000383ffff */
[----:B------:R-:W-:-:S13]  /*11b0*/  LOP3.LUT P0, RZ, R3, 0xff, RZ, 0xc0, !PT ;  /* 0x000000ff03ff7812 */ /* 0x000fda000780c0ff */
[----:B------:R-:W-:Y:S05]  /*11c0*/  @!P0 EXIT ;  /* 0x000000000000894d */ /* 0x000fea0003800000 */
[----:B------:R-:W2:Y:S01]  /*11d0*/  LDL.64 R8, [R1] ;  /* 0x0000000001087983 */ /* 0x000ea20000100a00 */
[----:B------:R-:W-:Y:S01]  /*11e0*/  SHF.R.S32.HI R4, RZ, 0x1f, R5 ;  /* 0x0000001fff047819 */ /* 0x000fe20000011405 */
[----:B------:R-:W1:Y:S01]  /*11f0*/  S2UR UR4, SR_CgaCtaId ;  /* 0x00000000000479c3 */ /* 0x000e620000008800 */
[----:B------:R-:W-:Y:S01]  /*1200*/  UMOV UR40, 0x400 ;  /* 0x0000040000287882 */ /* 0x000fe20000000000 */
[----:B------:R-:W-:Y:S01]  /*1210*/  UISETP.LT.AND UP0, UPT, UR37, 0x1, UPT ;  /* 0x000000012500788c */ /* 0x000fe2000bf01270 */
[CC--:B------:R-:W-:Y:S01]  /*1220*/  LEA.HI R3, R4.reuse, R5.reuse, RZ, 0x2 ;  /* 0x0000000504037211 */ /* 0x0c0fe200078f10ff */
[----:B------:R-:W-:Y:S01]  /*1230*/  UIADD3 UR5, UR43, -0x1, URZ ;  /* 0xffffffff2b057890 */ /* 0x000fe2000fffe03f */
[----:B------:R-:W-:Y:S01]  /*1240*/  LEA.HI R4, R4, R5, RZ, 0x5 ;  /* 0x0000000504047211 */ /* 0x000fe200078f28ff */
[----:B------:R-:W-:Y:S01]  /*1250*/  USEL UR42, UR37, 0x1, UP0 ;  /* 0x00000001252a7887 */ /* 0x000fe20008000000 */
[--C-:B------:R-:W-:Y:S01]  /*1260*/  SHF.R.S32.HI R58, RZ, 0x2, R3.reuse ;  /* 0x00000002ff3a7819 */ /* 0x100fe20000011403 */
[----:B------:R-:W3:Y:S01]  /*1270*/  LDC R64, c[0x0][0x658] ;  /* 0x00019600ff407b82 */ /* 0x000ee20000000800 */
[----:B------:R-:W-:Y:S01]  /*1280*/  SHF.R.S32.HI R7, RZ, 0x1f, R3 ;  /* 0x0000001fff077819 */ /* 0x000fe20000011403 */
[----:B------:R-:W-:Y:S01]  /*1290*/  UISETP.NE.AND UP0, UPT, UR5, URZ, UPT ;  /* 0x0000003f0500728c */ /* 0x000fe2000bf05270 */
[----:B------:R-:W-:Y:S01]  /*12a0*/  LOP3.LUT R6, R3, 0xfffffffc, RZ, 0xc0, !PT ;  /* 0xfffffffc03067812 */ /* 0x000fe200078ec0ff */
[----:B------:R-:W-:Y:S01]  /*12b0*/  ULDC UR8, c[0x0][0x284] ;  /* 0x0000a10000087ab9 */ /* 0x000fe20000000800 */
[----:B------:R-:W-:Y:S01]  /*12c0*/  LEA.HI R7, R7, R58, RZ, 0x3 ;  /* 0x0000003a07077211 */ /* 0x000fe200078f18ff */
[----:B------:R-:W-:Y:S01]  /*12d0*/  USEL UR7, URZ, 0x1, UP0 ;  /* 0x000000013f077887 */ /* 0x000fe20008000000 */
[----:B------:R-:W-:Y:S01]  /*12e0*/  SHF.R.S32.HI R3, RZ, 0x5, R4 ;  /* 0x00000005ff037819 */ /* 0x000fe20000011404 */
[----:B------:R-:W4:Y:S01]  /*12f0*/  LDC.64 R62, c[0x0][0x5c8] ;  /* 0x00017200ff3e7b82 */ /* 0x000f220000000a00 */
[----:B------:R-:W-:Y:S01]  /*1300*/  LOP3.LUT R7, R7, 0xfffffff8, RZ, 0xc0, !PT ;  /* 0xfffffff807077812 */ /* 0x000fe200078ec0ff */
[----:B------:R-:W-:Y:S01]  /*1310*/  IMAD.IADD R6, R5, 0x1, -R6 ;  /* 0x0000000105067824 */ /* 0x000fe200078e0a06 */
[----:B------:R-:W-:Y:S01]  /*1320*/  LOP3.LUT R72, R23, 0x1, RZ, 0xfc, !PT ;  /* 0x0000000117487812 */ /* 0x000fe200078efcff */
[----:B------:R-:W-:Y:S01]  /*1330*/  IMAD.MOV.U32 R5, RZ, RZ, 0x1 ;  /* 0x00000001ff057424 */ /* 0x000fe200078e00ff */
[----:B------:R-:W-:Y:S01]  /*1340*/  USHF.L.U32 UR39, UR37, 0x1, URZ ;  /* 0x0000000125277899 */ /* 0x000fe2000800063f */
[----:B------:R-:W-:Y:S01]  /*1350*/  IMAD.IADD R58, R58, 0x1, -R7 ;  /* 0x000000013a3a7824 */ /* 0x000fe200078e0a07 */
[----:B------:R-:W-:Y:S01]  /*1360*/  UIADD3 UR42, -UR42, UR37, URZ ;  /* 0x000000252a2a7290 */ /* 0x000fe2000fffe13f */
[----:B------:R-:W0:Y:S01]  /*1370*/  LDC R65, c[0x0][0x288] ;  /* 0x0000a200ff417b82 */ /* 0x000e220000000800 */
[----:B-1----:R-:W-:Y:S01]  /*1380*/  ULEA UR40, UR4, UR40, 0x18 ;  /* 0x0000002804287291 */ /* 0x002fe2000f8ec03f */
[C-C-:B------:R-:W-:Y:S01]  /*1390*/  IMAD R69, R3.reuse, -0x10, -R58.reuse ;  /* 0xfffffff003457824 */ /* 0x140fe200078e0a3a */
[--C-:B------:R-:W-:Y:S01]  /*13a0*/  SHF.R.S32.HI R59, RZ, 0x1f, R58.reuse ;  /* 0x0000001fff3b7819 */ /* 0x100fe2000001143a */
[----:B------:R-:W-:Y:S01]  /*13b0*/  USHF.L.U32 UR4, UR5, 0x3, URZ ;  /* 0x0000000305047899 */ /* 0x000fe2000800063f */
[----:B------:R-:W-:Y:S01]  /*13c0*/  IMAD.SHL.U32 R60, R6, 0x2, RZ ;  /* 0x00000002063c7824 */ /* 0x000fe200078e00ff */
[----:B------:R-:W-:Y:S01]  /*13d0*/  UIADD3 UR5, UR40, 0x100, URZ ;  /* 0x0000010028057890 */ /* 0x000fe2000fffe03f */
[----:B------:R-:W-:Y:S01]  /*13e0*/  IMAD.U32 R73, RZ, RZ, UR7 ;  /* 0x00000007ff497e24 */ /* 0x000fe2000f8e00ff */
[----:B------:R-:W1:Y:S01]  /*13f0*/  LDC R67, c[0x0][0x600] ;  /* 0x00018000ff437b82 */ /* 0x000e620000000800 */
[----:B------:R-:W-:Y:S01]  /*1400*/  IMAD.WIDE R58, R3, 0x10, R58 ;  /* 0x00000010033a7825 */ /* 0x000fe200078e023a */
[----:B------:R-:W-:Y:S01]  /*1410*/  UIADD3 UR6, UR40, 0x18100, URZ ;  /* 0x0001810028067890 */ /* 0x000fe2000fffe03f */
[----:B------:R-:W-:Y:S01]  /*1420*/  SHF.R.S32.HI R61, RZ, 0x1f, R60 ;  /* 0x0000001fff3d7819 */ /* 0x000fe2000001143c */
[----:B------:R-:W-:Y:S01]  /*1430*/  USHF.R.U32.HI UR5, URZ, 0x4, UR5 ;  /* 0x000000043f057899 */ /* 0x000fe20008011605 */
[----:B------:R-:W-:Y:S01]  /*1440*/  IMAD.MOV.U32 R3, RZ, RZ, -0x1 ;  /* 0xffffffffff037424 */ /* 0x000fe200078e00ff */
[----:B------:R-:W-:Y:S01]  /*1450*/  USHF.R.U32.HI UR6, URZ, 0x4, UR6 ;  /* 0x000000043f067899 */ /* 0x000fe20008011606 */
[----:B------:R-:W-:Y:S01]  /*1460*/  VIADD R69, R69, UR8 ;  /* 0x0000000845457c36 */ /* 0x000fe20008000000 */
[----:B------:R-:W-:Y:S01]  /*1470*/  UIADD3 UR41, UR40, 0x40, URZ ;  /* 0x0000004028297890 */ /* 0x000fe2000fffe03f */
[C---:B----4-:R-:W-:Y:S01]  /*1480*/  SHF.L.U64.HI R63, R62.reuse, 0x3, R63 ;  /* 0x000000033e3f7819 */ /* 0x050fe2000001023f */
[----:B------:R-:W-:Y:S01]  /*1490*/  ULOP3.LUT UR4, UR4, 0x8, URZ, 0xc0, !UPT ;  /* 0x0000000804047892 */ /* 0x000fe2000f8ec03f */
[-C--:B---3--:R-:W-:Y:S01]  /*14a0*/  SHF.L.U32 R3, R3, R64.reuse, RZ ;  /* 0x0000004003037219 */ /* 0x088fe200000006ff */
[----:B------:R-:W-:Y:S01]  /*14b0*/  ULOP3.LUT UR5, UR5, 0x3fff, URZ, 0xc0, !UPT ;  /* 0x00003fff05057892 */ /* 0x000fe2000f8ec03f */
[----:B------:R-:W-:Y:S01]  /*14c0*/  SHF.L.U32 R64, R5, R64, RZ ;  /* 0x0000004005407219 */ /* 0x000fe200000006ff */
[----:B------:R-:W-:Y:S01]  /*14d0*/  ULOP3.LUT UR6, UR6, 0x3fff, URZ, 0xc0, !UPT ;  /* 0x00003fff06067892 */ /* 0x000fe2000f8ec03f */
[----:B------:R-:W-:Y:S01]  /*14e0*/  IMAD.SHL.U32 R62, R62, 0x8, RZ ;  /* 0x000000083e3e7824 */ /* 0x000fe200078e00ff */
[----:B------:R-:W-:Y:S01]  /*14f0*/  LOP3.LUT R68, RZ, R3, RZ, 0x33, !PT ;  /* 0x00000003ff447212 */ /* 0x000fe200078e33ff */
[----:B0-----:R-:W-:Y:S01]  /*1500*/  IMAD R65, R6, -0x2, R65 ;  /* 0xfffffffe06417824 */ /* 0x001fe200078e0241 */
[----:B------:R-:W-:-:S02]  /*1510*/  ULEA UR43, UR43, UR41, 0x3 ;  /* 0x000000292b2b7291 */ /* 0x000fc4000f8e183f */
[----:B------:R-:W-:Y:S02]  /*1520*/  ULOP3.LUT UR44, UR4, 0x8, URZ, 0x3c, !UPT ;  /* 0x00000008042c7892 */ /* 0x000fe4000f8e3c3f */
[----:B------:R-:W-:Y:S01]  /*1530*/  ULOP3.LUT UR45, UR4, 0x18, URZ, 0x3c, !UPT ;  /* 0x00000018042d7892 */ /* 0x000fe2000f8e3c3f */
[----:B-1----:R-:W-:Y:S01]  /*1540*/  VIADD R67, R67, 0xffffffff ;  /* 0xffffffff43437836 */ /* 0x002fe20000000000 */
[----:B------:R-:W-:Y:S02]  /*1550*/  ULOP3.LUT UR46, UR5, 0x10000, URZ, 0xfc, !UPT ;  /* 0x00010000052e7892 */ /* 0x000fe4000f8efc3f */
[----:B------:R-:W-:Y:S01]  /*1560*/  ULOP3.LUT UR47, UR6, 0x10000, URZ, 0xfc, !UPT ;  /* 0x00010000062f7892 */ /* 0x000fe2000f8efc3f */
[----:B--2---:R-:W-:-:S11]  /*1570*/  SHF.L.U64.HI R66, R8, 0x1, R0 ;  /* 0x0000000108427819 */ /* 0x004fd60000010200 */
.L_x_98:
[----:B------:R-:W-:-:S04]  /*1580*/  SHF.L.U32 R0, R73, 0x1f, RZ ;  /* 0x0000001f49007819 */ /* 0x000fc800000006ff */
[----:B------:R-:W0:Y:S02]  /*1590*/  SYNCS.PHASECHK.TRANS64.TRYWAIT P0, [UR43+-0x8], R0 ;  /* 0xfffff800ff0075a7 */ /* 0x000e24000800016b */
[----:B01--4-:R-:W-:Y:S05]  /*15a0*/  @!P0 BRA `(.L_x_15) ;  /* 0x0000004c00b48947 */ /* 0x013fea0003800000 */
.L_x_119:
[----:B------:R-:W-:Y:S02]  /*15b0*/  ULDC UR4, c[0x0][0x28c] ;  /* 0x0000a30000047ab9 */ /* 0x000fe40000000800 */
[----:B------:R-:W-:-:S13]  /*15c0*/  ISETP.LT.AND P0, PT, RZ, UR4, PT ;  /* 0x00000004ff007c0c */ /* 0x000fda000bf01270 */
[----:B------:R-:W-:Y:S05]  /*15d0*/  @P0 BRA `(.L_x_16) ;  /* 0x0000000000400947 */ /* 0x000fea0003800000 */
[----:B0-----:R-:W-:Y:S01]  /*15e0*/  MOV R0, 0x0 ;  /* 0x0000000000007802 */ /* 0x001fe20000000f00 */
[----:B------:R-:W-:Y:S01]  /*15f0*/  ULDC.64 UR4, c[0x4][0x68] ;  /* 0x01001a0000047ab9 */ /* 0x000fe20000000a00 */
[----:B------:R-:W-:Y:S01]  /*1600*/  ULDC.64 UR6, c[0x4][0x8] ;  /* 0x0100020000067ab9 */ /* 0x000fe20000000a00 */
[----:B------:R-:W-:Y:S01]  /*1610*/  IMAD.U32 R4, RZ, RZ, UR4 ;  /* 0x00000004ff047e24 */ /* 0x000fe2000f8e00ff */
[----:B------:R0:W1:Y:S01]  /*1620*/  LDC.64 R14, c[0x4][R0] ;  /* 0x01000000000e7b82 */ /* 0x0000620000000a00 */
[----:B------:R-:W-:Y:S01]  /*1630*/  IMAD.U32 R5, RZ, RZ, UR5 ;  /* 0x00000005ff057e24 */ /* 0x000fe2000f8e00ff */
[----:B------:R-:W-:Y:S01]  /*1640*/  ULDC.64 UR4, c[0x4][0x70] ;  /* 0x01001c0000047ab9 */ /* 0x000fe20000000a00 */
[----:B------:R-:W-:Y:S02]  /*1650*/  IMAD.U32 R10, RZ, RZ, UR6 ;  /* 0x00000006ff0a7e24 */ /* 0x000fe4000f8e00ff */
[----:B------:R-:W-:Y:S02]  /*1660*/  IMAD.U32 R6, RZ, RZ, UR4 ;  /* 0x00000004ff067e24 */ /* 0x000fe4000f8e00ff */
[----:B------:R-:W-:-:S02]  /*1670*/  IMAD.U32 R7, RZ, RZ, UR5 ;  /* 0x00000005ff077e24 */ /* 0x000fc4000f8e00ff */
[----:B------:R-:W-:Y:S02]  /*1680*/  IMAD.U32 R11, RZ, RZ, UR7 ;  /* 0x00000007ff0b7e24 */ /* 0x000fe4000f8e00ff */
[----:B------:R-:W-:Y:S02]  /*1690*/  IMAD.MOV.U32 R8, RZ, RZ, 0x1e1 ;  /* 0x000001e1ff087424 */ /* 0x000fe400078e00ff */
[----:B------:R-:W-:Y:S02]  /*16a0*/  IMAD.MOV.U32 R12, RZ, RZ, 0x1 ;  /* 0x00000001ff0c7424 */ /* 0x000fe400078e00ff */
[----:B0-----:R-:W-:-:S07]  /*16b0*/  IMAD.MOV.U32 R13, RZ, RZ, RZ ;  /* 0x000000ffff0d7224 */ /* 0x001fce00078e00ff */
[----:B------:R-:W-:-:S07]  /*16c0*/  LEPC R20, `(.L_x_16) ;  /* 0x000000001014794e */ /* 0x000fce0000000000 */
[----:B-1---5:R-:W-:Y:S05]  /*16d0*/  CALL.ABS.NOINC R14 ;  /* 0x000000000e007343 */ /* 0x022fea0003c00000 */
.L_x_16:
[----:B------:R-:W-:-:S13]  /*16e0*/  ISETP.NE.AND P0, PT, R72, 0x3, PT ;  /* 0x000000034800780c */ /* 0x000fda0003f05270 */
[----:B------:R-:W-:Y:S05]  /*16f0*/  @!P0 BRA `(.L_x_17) ;  /* 0x0000000000048947 */ /* 0x000fea0003800000 */
[----:B------:R-:W-:Y:S01]  /*1700*/  BPT.TRAP 0x1 ;  /* 0x000000040000795c */ /* 0x000fe20000300000 */
.L_x_17:
[----:B0-----:R-:W-:Y:S02]  /*1710*/  IMAD.U32 R3, RZ, RZ, UR36 ;  /* 0x00000024ff037e24 */ /* 0x001fe4000f8e00ff */
[----:B------:R-:W-:-:S03]  /*1720*/  IMAD.U32 R0, RZ, RZ, UR38 ;  /* 0x00000026ff007e24 */ /* 0x000fc6000f8e00ff */
[----:B------:R-:W-:Y:S02]  /*1730*/  LEA R3, R3, UR40, 0x3 ;  /* 0x0000002803037c11 */ /* 0x000fe4000f8e18ff */
[----:B------:R-:W-:-:S04]  /*1740*/  SHF.L.U32 R0, R0, 0x1f, RZ ;  /* 0x0000001f00007819 */ /* 0x000fc800000006ff */
[----:B------:R0:W1:Y:S01]  /*1750*/  SYNCS.PHASECHK.TRANS64.TRYWAIT P1, [R3+URZ], R0 ;  /* 0x00000000030075a7 */ /* 0x000062000802017f */
[----:B------:R-:W-:Y:S05]  /*1760*/  @!P0 BRA `(.L_x_18) ;  /* 0x0000000000048947 */ /* 0x000fea0003800000 */
[----:B------:R-:W-:Y:S01]  /*1770*/  BPT.TRAP 0x1 ;  /* 0x000000040000795c */ /* 0x000fe20000300000 */
.L_x_18:
[----:B-1----:R-:W-:Y:S05]  /*1780*/  @P1 BRA `(.L_x_19) ;  /* 0x0000000000081947 */ /* 0x002fea0003800000 */
[----:B------:R-:W1:Y:S02]  /*1790*/  SYNCS.PHASECHK.TRANS64.TRYWAIT P1, [R3+URZ], R0 ;  /* 0x00000000030075a7 */ /* 0x000e64000802017f */
[----:B-1----:R-:W-:Y:S05]  /*17a0*/  @!P1 BRA `(.L_x_20) ;  /* 0x0000004c004c9947 */ /* 0x002fea0003800000 */
.L_x_19:
[----:B------:R-:W-:Y:S05]  /*17b0*/  WARPSYNC.ALL ;  /* 0x0000000000007948 */ /* 0x000fea0003800000 */
[----:B------:R-:W-:Y:S01]  /*17c0*/  ULEA UR9, UR36, UR46, 0xb ;  /* 0x0000002e24097291 */ /* 0x000fe2000f8e583f */
[----:B------:R-:W-:Y:S01]  /*17d0*/  WARPGROUP.ARRIVE ;  /* 0x00000000000079c5 */ /* 0x000fe20000000000 */
[----:B------:R-:W-:Y:S01]  /*17e0*/  ULEA UR8, UR36, UR47, 0xb ;  /* 0x0000002f24087291 */ /* 0x000fe2000f8e583f */
[----:B01----:R-:W-:Y:S01]  /*17f0*/  IMAD.U32 R0, RZ, RZ, UR42 ;  /* 0x0000002aff007e24 */ /* 0x003fe2000f8e00ff */
[----:B------:R-:W-:Y:S01]  /*1800*/  UMOV UR5, 0x40000040 ;  /* 0x4000004000057882 */ /* 0x000fe20000000000 */
[----:B------:R-:W-:-:S02]  /*1810*/  UMOV UR7, 0x40000040 ;  /* 0x4000004000077882 */ /* 0x000fc40000000000 */
[----:B------:R-:W-:Y:S01]  /*1820*/  UMOV UR4, UR9 ;  /* 0x0000000900047c82 */ /* 0x000fe20008000000 */
[----:B------:R-:W-:Y:S01]  /*1830*/  ISETP.GE.AND P1, PT, R0, 0x1, PT ;  /* 0x000000010000780c */ /* 0x000fe20003f26270 */
[----:B------:R-:W-:Y:S02]  /*1840*/  UMOV UR6, UR8 ;  /* 0x0000000800067c82 */ /* 0x000fe40008000000 */
[----:B------:R-:W-:Y:S01]  /*1850*/  HGMMA.64x64x8.F32.TF32 R24, gdesc[UR4], RZ, !UPT, gsb0 ;  /* 0x04e00000041879f0 */ /* 0x000fe2000c0028ff */
[----:B------:R-:W-:Y:S02]  /*1860*/  UIADD3 UR4, UR9, 0x2, URZ ;  /* 0x0000000209047890 */ /* 0x000fe4000fffe03f */
[----:B------:R-:W-:Y:S01]  /*1870*/  UIADD3 UR6, UR8, 0x2, URZ ;  /* 0x0000000208067890 */ /* 0x000fe2000fffe03f */
[----:B------:R-:W-:Y:S01]  /*1880*/  UMOV UR5, 0x40000040 ;  /* 0x4000004000057882 */ /* 0x000fe20000000000 */
[----:B------:R-:W-:Y:S01]  /*1890*/  UMOV UR7, 0x40000040 ;  /* 0x4000004000077882 */ /* 0x000fe20000000000 */
[----:B------:R-:W-:-:S02]  /*18a0*/  WARPGROUP.DEPBAR.LE gsb0, 0x0 ;  /* 0x00008000000079c5 */ /* 0x000fc40000010000 */
[----:B------:R-:W-:-:S06]  /*18b0*/  WARPGROUP.ARRIVE ;  /* 0x00000000000079c5 */ /* 0x000fcc0000000000 */
[----:B------:R-:W-:Y:S01]  /*18c0*/  HGMMA.64x64x8.F32.TF32 R24, gdesc[UR4], R24, gsb0 ;  /* 0x04e00000041879f0 */ /* 0x000fe20008002818 */
[----:B------:R-:W-:Y:S02]  /*18d0*/  UIADD3 UR4, UR9, 0x4, URZ ;  /* 0x0000000409047890 */ /* 0x000fe4000fffe03f */
[----:B------:R-:W-:Y:S01]  /*18e0*/  UIADD3 UR6, UR8, 0x4, URZ ;  /* 0x0000000408067890 */ /* 0x000fe2000fffe03f */
[----:B------:R-:W-:Y:S01]  /*18f0*/  UMOV UR5, 0x40000040 ;  /* 0x4000004000057882 */ /* 0x000fe20000000000 */
[----:B------:R-:W-:Y:S01]  /*1900*/  UMOV UR7, 0x40000040 ;  /* 0x4000004000077882 */ /* 0x000fe20000000000 */
[----:B------:R-:W-:Y:S02]  /*1910*/  WARPGROUP.DEPBAR.LE gsb0, 0x0 ;  /* 0x00008000000079c5 */ /* 0x000fe40000010000 */
        /* <DEDUP_REMOVED lines=92> */
[----:B------:R-:W-:Y:S03]  /*1ee0*/  HGMMA.64x64x8.F32.TF32 R24, gdesc[UR4], R24, gsb0 ;  /* 0x04e00000041879f0 */ /* 0x000fe60008002818 */
[----:B------:R-:W-:Y:S02]  /*1ef0*/  WARPGROUP.DEPBAR.LE gsb0, 0x0 ;  /* 0x00008000000079c5 */ /* 0x000fe40000010000 */
[----:B------:R-:W-:Y:S05]  /*1f00*/  @!P1 BRA `(.L_x_21) ;  /* 0x0000000800609947 */ /* 0x000fea0003800000 */
[----:B------:R-:W-:Y:S01]  /*1f10*/  UIADD3 UR5, UR36, 0x1, URZ ;  /* 0x0000000124057890 */ /* 0x000fe2000fffe03f */
[----:B------:R-:W-:-:S03]  /*1f20*/  IMAD.U32 R0, RZ, RZ, UR42 ;  /* 0x0000002aff007e24 */ /* 0x000fc6000f8e00ff */
[----:B------:R-:W-:-:S04]  /*1f30*/  UISETP.NE.AND UP0, UPT, UR5, 0x3, UPT ;  /* 0x000000030500788c */ /* 0x000fc8000bf05270 */
[----:B------:R-:W-:Y:S02]  /*1f40*/  USEL UR4, URZ, 0x1, UP0 ;  /* 0x000000013f047887 */ /* 0x000fe40008000000 */
[----:B------:R-:W-:Y:S02]  /*1f50*/  USEL UR5, UR5, URZ, UP0 ;  /* 0x0000003f05057287 */ /* 0x000fe40008000000 */
[----:B------:R-:W-:-:S06]  /*1f60*/  ULOP3.LUT UR4, UR38, UR4, URZ, 0x3c, !UPT ;  /* 0x0000000426047292 */ /* 0x000fcc000f8e3c3f */
[----:B------:R-:W-:Y:S01]  /*1f70*/  IMAD.U32 R5, RZ, RZ, UR4 ;  /* 0x00000004ff057e24 */ /* 0x000fe2000f8e00ff */
[----:B------:R-:W-:-:S06]  /*1f80*/  UMOV UR4, UR36 ;  /* 0x0000002400047c82 */ /* 0x000fcc0008000000 */
.L_x_28:
[----:B01----:R-:W-:Y:S05]  /*1f90*/  @!P0 BRA `(.L_x_22) ;  /* 0x0000000000048947 */ /* 0x003fea0003800000 */
[----:B------:R-:W-:Y:S01]  /*1fa0*/  BPT.TRAP 0x1 ;  /* 0x000000040000795c */ /* 0x000fe20000300000 */
.L_x_22:
[----:B------:R-:W-:Y:S01]  /*1fb0*/  ULEA UR6, UR5, UR40, 0x3 ;  /* 0x0000002805067291 */ /* 0x000fe2000f8e183f */
[----:B------:R-:W-:-:S08]  /*1fc0*/  SHF.L.U32 R3, R5, 0x1f, RZ ;  /* 0x0000001f05037819 */ /* 0x000fd000000006ff */
[----:B------:R0:W1:Y:S01]  /*1fd0*/  SYNCS.PHASECHK.TRANS64.TRYWAIT P1, [UR6], R3 ;  /* 0x00000003ff0075a7 */ /* 0x0000620008020146 */
[----:B------:R-:W-:Y:S05]  /*1fe0*/  @!P0 BRA `(.L_x_23) ;  /* 0x0000000000048947 */ /* 0x000fea0003800000 */
[----:B------:R-:W-:Y:S01]  /*1ff0*/  BPT.TRAP 0x1 ;  /* 0x000000040000795c */ /* 0x000fe20000300000 */
.L_x_23:
[----:B-1----:R-:W-:Y:S05]  /*2000*/  @P1 BRA `(.L_x_24) ;  /* 0x0000000000081947 */ /* 0x002fea0003800000 */
[----:B------:R-:W1:Y:S02]  /*2010*/  SYNCS.PHASECHK.TRANS64.TRYWAIT P1, [UR6], R3 ;  /* 0x00000003ff0075a7 */ /* 0x000e640008020146 */
[----:B-1----:R-:W-:Y:S05]  /*2020*/  @!P1 BRA `(.L_x_25) ;  /* 0x0000004400409947 */ /* 0x002fea0003800000 */
.L_x_24:
[----:B------:R-:W-:Y:S01]  /*2030*/  ULEA UR6, UR5, UR47, 0xb ;  /* 0x0000002f05067291 */ /* 0x000fe2000f8e583f */
[----:B------:R-:W-:Y:S01]  /*2040*/  WARPGROUP.ARRIVE ;  /* 0x00000000000079c5 */ /* 0x000fe20000000000 */
[----:B------:R-:W-:Y:S01]  /*2050*/  ULEA UR7, UR5, UR46, 0xb ;  /* 0x0000002e05077291 */ /* 0x000fe2000f8e583f */
[----:B------:R-:W-:Y:S01]  /*2060*/  UMOV UR11, 0x40000040 ;  /* 0x40000040000b7882 */ /* 0x000fe20000000000 */
[----:B------:R-:W-:-:S03]  /*2070*/  UMOV UR9, 0x40000040 ;  /* 0x4000004000097882 */ /* 0x000fc60000000000 */
[----:B------:R-:W-:Y:S02]  /*2080*/  UMOV UR10, UR6 ;  /* 0x00000006000a7c82 */ /* 0x000fe40008000000 */
[----:B------:R-:W-:Y:S02]  /*2090*/  UMOV UR8, UR7 ;  /* 0x0000000700087c82 */ /* 0x000fe40008000000 */
[----:B------:R-:W-:Y:S01]  /*20a0*/  HGMMA.64x64x8.F32.TF32 R24, gdesc[UR8], R24, gsb0 ;  /* 0x04e00000081879f0 */ /* 0x000fe20008002818 */
        /* <DEDUP_REMOVED lines=107> */
[----:B------:R-:W-:Y:S01]  /*2760*/  BPT.TRAP 0x1 ;  /* 0x000000040000795c */ /* 0x000fe20000300000 */
.L_x_26:
[----:B------:R-:W-:Y:S01]  /*2770*/  ULEA UR6, UR4, UR40, 0x3 ;  /* 0x0000002804067291 */ /* 0x000fe2000f8e183f */
[----:B------:R-:W-:-:S03]  /*2780*/  ISETP.GT.U32.AND P1, PT, R23, 0x1, PT ;  /* 0x000000011700780c */ /* 0x000fc60003f24070 */
[----:B------:R-:W-:-:S04]  /*2790*/  UIADD3 UR6, UR6, 0x18, URZ ;  /* 0x0000001806067890 */ /* 0x000fc8000fffe03f */
[----:B------:R-:W-:-:S09]  /*27a0*/  UPRMT UR6, URZ, 0x654, UR6 ;  /* 0x000006543f067896 */ /* 0x000fd20008000006 */
[----:B------:R-:W-:Y:S01]  /*27b0*/  SYNCS.ARRIVE.TRANS64.RED.A1T0 RZ, [UR6], RZ ;  /* 0x000000ffffff79a7 */ /* 0x000fe20008100406 */
[----:B------:R-:W-:Y:S05]  /*27c0*/  @P1 BRA `(.L_x_27) ;  /* 0x0000000000041947 */ /* 0x000fea0003800000 */
[----:B------:R-:W-:Y:S01]  /*27d0*/  BPT.TRAP 0x1 ;  /* 0x000000040000795c */ /* 0x000fe20000300000 */
.L_x_27:
[----:B------:R-:W-:Y:S01]  /*27e0*/  UIADD3 UR5, UR5, 0x1, URZ ;  /* 0x0000000105057890 */ /* 0x000fe2000fffe03f */
[C---:B------:R-:W-:Y:S01]  /*27f0*/  ISETP.GT.AND P1, PT, R0.reuse, 0x1, PT ;  /* 0x000000010000780c */ /* 0x040fe20003f24270 */
[----:B------:R-:W-:Y:S01]  /*2800*/  UIADD3 UR4, UR4, 0x1, URZ ;  /* 0x0000000104047890 */ /* 0x000fe2000fffe03f */
[----:B------:R-:W-:Y:S01]  /*2810*/  VIADD R0, R0, 0xffffffff ;  /* 0xffffffff00007836 */ /* 0x000fe20000000000 */
[----:B------:R-:W-:Y:S02]  /*2820*/  UISETP.NE.AND UP0, UPT, UR5, 0x3, UPT ;  /* 0x000000030500788c */ /* 0x000fe4000bf05270 */
[----:B------:R-:W-:Y:S02]  /*2830*/  UISETP.NE.AND UP1, UPT, UR4, 0x3, UPT ;  /* 0x000000030400788c */ /* 0x000fe4000bf25270 */
[----:B------:R-:W-:Y:S02]  /*2840*/  USEL UR6, URZ, 0x1, UP0 ;  /* 0x000000013f067887 */ /* 0x000fe40008000000 */
[----:B------:R-:W-:-:S02]  /*2850*/  USEL UR5, UR5, URZ, UP0 ;  /* 0x0000003f05057287 */ /* 0x000fc40008000000 */
[----:B------:R-:W-:Y:S02]  /*2860*/  USEL UR4, UR4, URZ, UP1 ;  /* 0x0000003f04047287 */ /* 0x000fe40008800000 */
[----:B------:R-:W-:Y:S01]  /*2870*/  LOP3.LUT R5, R5, UR6, RZ, 0x3c, !PT ;  /* 0x0000000605057c12 */ /* 0x000fe2000f8e3cff */
[----:B------:R-:W-:Y:S09]  /*2880*/  @P1 BRA `(.L_x_28) ;  /* 0xfffffff400c01947 */ /* 0x000ff2000383ffff */
.L_x_21:
[----:B------:R-:W2:Y:S01]  /*2890*/  LDC R0, c[0x0][0x28c] ;  /* 0x0000a300ff007b82 */ /* 0x000ea20000000800 */
[----:B01----:R-:W-:-:S04]  /*28a0*/  IMAD.U32 R3, RZ, RZ, UR44 ;  /* 0x0000002cff037e24 */ /* 0x003fc8000f8e00ff */
[----:B------:R0:W-:Y:S01]  /*28b0*/  SYNCS.ARRIVE.TRANS64.A1T0 RZ, [R3+UR41], RZ ;  /* 0x000000ff03ff79a7 */ /* 0x0001e20008100029 */
[----:B--2---:R-:W-:-:S13]  /*28c0*/  ISETP.GE.AND P1, PT, R0, 0x1, PT ;  /* 0x000000010000780c */ /* 0x004fda0003f26270 */
[----:B0-----:R-:W-:Y:S05]  /*28d0*/  @!P1 BRA `(.L_x_29) ;  /* 0x0000000000349947 */ /* 0x001fea0003800000 */
[----:B------:R-:W-:Y:S05]  /*28e0*/  @!P0 BRA `(.L_x_30) ;  /* 0x0000000000048947 */ /* 0x000fea0003800000 */
[----:B------:R-:W-:Y:S01]  /*28f0*/  BPT.TRAP 0x1 ;  /* 0x000000040000795c */ /* 0x000fe20000300000 */
.L_x_30:
[----:B------:R-:W-:Y:S01]  /*2900*/  UIADD3 UR6, UR36, UR42, URZ ;  /* 0x0000002a24067290 */ /* 0x000fe2000fffe03f */
[----:B------:R-:W-:-:S03]  /*2910*/  ISETP.GT.U32.AND P0, PT, R23, 0x1, PT ;  /* 0x000000011700780c */ /* 0x000fc60003f04070 */
[----:B------:R-:W-:-:S04]  /*2920*/  UIMAD.WIDE.U32 UR4, UR6, -0x55555555, URZ ;  /* 0xaaaaaaab060478a5 */ /* 0x000fc8000f8e003f */
[----:B------:R-:W-:-:S04]  /*2930*/  USHF.R.U32.HI UR4, URZ, 0x1, UR5 ;  /* 0x000000013f047899 */ /* 0x000fc80008011605 */
[----:B------:R-:W-:-:S04]  /*2940*/  UIMAD UR6, UR4, -0x3, UR6 ;  /* 0xfffffffd040678a4 */ /* 0x000fc8000f8e0206 */
[----:B------:R-:W-:-:S04]  /*2950*/  ULEA UR6, UR6, UR40, 0x3 ;  /* 0x0000002806067291 */ /* 0x000fc8000f8e183f */
[----:B------:R-:W-:-:S04]  /*2960*/  UIADD3 UR6, UR6, 0x18, URZ ;  /* 0x0000001806067890 */ /* 0x000fc8000fffe03f */
[----:B------:R-:W-:-:S09]  /*2970*/  UPRMT UR6, URZ, 0x654, UR6 ;  /* 0x000006543f067896 */ /* 0x000fd20008000006 */
[----:B------:R-:W-:Y:S01]  /*2980*/  SYNCS.ARRIVE.TRANS64.RED.A1T0 RZ, [UR6], RZ ;  /* 0x000000ffffff79a7 */ /* 0x000fe20008100406 */
[----:B------:R-:W-:Y:S05]  /*2990*/  @P0 BRA `(.L_x_29) ;  /* 0x0000000000040947 */ /* 0x000fea0003800000 */
[----:B------:R-:W-:Y:S01]  /*29a0*/  BPT.TRAP 0x1 ;  /* 0x000000040000795c */ /* 0x000fe20000300000 */
.L_x_29:
[----:B------:R-:W-:Y:S01]  /*29b0*/  SHF.L.U32 R0, R73, 0x1f, RZ ;  /* 0x0000001f49007819 */ /* 0x000fe200000006ff */
[----:B------:R-:W-:Y:S01]  /*29c0*/  UIADD3 UR36, UR36, UR39, URZ ;  /* 0x0000002724247290 */ /* 0x000fe2000fffe03f */
[----:B------:R-:W-:Y:S01]  /*29d0*/  SHF.R.S32.HI R9, RZ, 0x1f, R19 ;  /* 0x0000001fff097819 */ /* 0x000fe20000011413 */
[----:B------:R-:W-:Y:S01]  /*29e0*/  UISETP.GE.U32.AND UP1, UPT, UR39, 0x3, UPT ;  /* 0x000000032700788c */ /* 0x000fe2000bf26070 */
[----:B------:R-:W0:Y:S01]  /*29f0*/  SYNCS.PHASECHK.TRANS64.TRYWAIT P0, [UR43+0x8], R0 ;  /* 0x00000800ff0075a7 */ /* 0x000e22000800016b */
[----:B------:R-:W-:-:S04]  /*2a00*/  UISETP.GT.U32.AND UP0, UPT, UR36, 0x2, UPT ;  /* 0x000000022400788c */ /* 0x000fc8000bf04070 */
[----:B------:R-:W-:-:S04]  /*2a10*/  UISETP.LT.U32.AND UP0, UPT, UR39, 0x3, UP0 ;  /* 0x000000032700788c */ /* 0x000fc80008701070 */
[----:B------:R-:W-:Y:S02]  /*2a20*/  USEL UR6, URZ, 0x1, !UP0 ;  /* 0x000000013f067887 */ /* 0x000fe4000c000000 */
[----:B------:R-:W-:Y:S02]  /*2a30*/  @UP1 UIMAD.WIDE.U32 UR4, UR36, -0x55555555, URZ ;  /* 0xaaaaaaab240418a5 */ /* 0x000fe4000f8e003f */
[----:B------:R-:W-:Y:S02]  /*2a40*/  ULOP3.LUT UR38, UR38, UR6, URZ, 0x3c, !UPT ;  /* 0x0000000626267292 */ /* 0x000fe4000f8e3c3f */
[----:B------:R-:W-:-:S04]  /*2a50*/  @UP1 USHF.R.U32.HI UR4, URZ, 0x1, UR5 ;  /* 0x000000013f041899 */ /* 0x000fc80008011605 */
[----:B------:R-:W-:Y:S01]  /*2a60*/  @UP1 ULOP3.LUT UR38, UR38, 0x1, UR4, 0x78, !UPT ;  /* 0x0000000126261892 */ /* 0x000fe2000f8e7804 */
[----:B0-----:R-:W-:Y:S11]  /*2a70*/  @!P0 BRA `(.L_x_31) ;  /* 0x0000003800c48947 */ /* 0x001ff60003800000 */
.L_x_120:
[----:B------:R-:W-:Y:S01]  /*2a80*/  ULDC.64 UR4, c[0x0][0x5d0] ;  /* 0x0001740000047ab9 */ /* 0x000fe20000000a00 */
[----:B------:R-:W-:Y:S01]  /*2a90*/  ULDC UR6, c[0x0][0x284] ;  /* 0x0000a10000067ab9 */ /* 0x000fe20000000800 */
[----:B0-----:R-:W-:Y:S02]  /*2aa0*/  IMAD R0, R9, UR4, RZ ;  /* 0x0000000409007c24 */ /* 0x001fe4000f8e02ff */
[----:B------:R-:W-:Y:S02]  /*2ab0*/  IMAD.SHL.U32 R12, R18, 0x40, RZ ;  /* 0x00000040120c7824 */ /* 0x000fe400078e00ff */
[C---:B------:R-:W-:Y:S02]  /*2ac0*/  IMAD R3, R19.reuse, UR5, R0 ;  /* 0x0000000513037c24 */ /* 0x040fe4000f8e0200 */
[----:B------:R-:W-:Y:S01]  /*2ad0*/  IMAD.SHL.U32 R0, R22, 0x40, RZ ;  /* 0x0000004016007824 */ /* 0x000fe200078e00ff */
[----:B------:R-:W-:Y:S01]  /*2ae0*/  SHF.R.S32.HI R13, RZ, 0x1f, R12 ;  /* 0x0000001fff0d7819 */ /* 0x000fe2000001140c */
[----:B------:R-:W-:Y:S01]  /*2af0*/  IMAD.WIDE.U32 R4, R19, UR4, R60 ;  /* 0x0000000413047c25 */ /* 0x000fe2000f8e003c */
[----:B------:R-:W-:-:S02]  /*2b00*/  ULDC.64 UR4, c[0x0][0x5c8] ;  /* 0x0001720000047ab9 */ /* 0x000fc40000000a00 */
[----:B------:R-:W-:Y:S01]  /*2b10*/  ISETP.GE.AND P0, PT, R0, UR6, PT ;  /* 0x0000000600007c0c */ /* 0x000fe2000bf06270 */
[----:B------:R-:W-:Y:S01]  /*2b20*/  ULDC UR6, c[0x0][0x288] ;  /* 0x0000a20000067ab9 */ /* 0x000fe20000000800 */
[----:B------:R-:W-:Y:S01]  /*2b30*/  IADD3 R4, P1, R12, R4, RZ ;  /* 0x000000040c047210 */ /* 0x000fe20007f3e0ff */
[----:B------:R-:W-:Y:S01]  /*2b40*/  IMAD.WIDE R20, R22, 0x40, R58 ;  /* 0x0000004016147825 */ /* 0x000fe200078e023a */
[----:B------:R-:W-:Y:S02]  /*2b50*/  ISETP.GE.OR P0, PT, R12, UR6, P0 ;  /* 0x000000060c007c0c */ /* 0x000fe40008706670 */
[----:B------:R-:W-:Y:S01]  /*2b60*/  IADD3.X R5, R13, R5, R3, P1, !PT ;  /* 0x000000050d057210 */ /* 0x000fe20000ffe403 */
[----:B------:R-:W-:-:S04]  /*2b70*/  IMAD R7, R21, UR4, RZ ;  /* 0x0000000415077c24 */ /* 0x000fc8000f8e02ff */
[C---:B------:R-:W-:Y:S02]  /*2b80*/  IMAD R7, R20.reuse, UR5, R7 ;  /* 0x0000000514077c24 */ /* 0x040fe4000f8e0207 */
[----:B------:R-:W-:-:S04]  /*2b90*/  IMAD.WIDE.U32 R70, R20, UR4, R4 ;  /* 0x0000000414467c25 */ /* 0x000fc8000f8e0004 */
[----:B------:R-:W-:Y:S05]  /*2ba0*/  @P0 BRA `(.L_x_32) ;  /* 0x0000002000540947 */ /* 0x000fea0003800000 */
[----:B-----5:R-:W-:Y:S01]  /*2bb0*/  FSETP.NEU.AND P1, PT, R57, RZ, PT ;  /* 0x000000ff3900720b */ /* 0x020fe20003f2d000 */
[----:B------:R-:W-:Y:S01]  /*2bc0*/  IMAD.IADD R22, R65, 0x1, -R12 ;  /* 0x0000000141167824 */ /* 0x000fe200078e0a0c */
[----:B------:R-:W-:Y:S01]  /*2bd0*/  BSSY B0, `(.L_x_32) ;  /* 0x0000212000007945 */ /* 0x000fe20003800000 */
[----:B------:R-:W-:Y:S02]  /*2be0*/  IMAD.IADD R0, R69, 0x1, -R0 ;  /* 0x0000000145007824 */ /* 0x000fe400078e0a00 */
[----:B------:R-:W-:Y:S01]  /*2bf0*/  IMAD.IADD R7, R71, 0x1, R7 ;  /* 0x0000000147077824 */ /* 0x000fe200078e0207 */
[----:B------:R-:W-:-:S04]  /*2c00*/  ISETP.GT.AND P0, PT, R22, RZ, PT ;  /* 0x000000ff1600720c */ /* 0x000fc80003f04270 */
[----:B------:R-:W-:-:S03]  /*2c10*/  ISETP.GT.AND P2, PT, R0, RZ, P0 ;  /* 0x000000ff0000720c */ /* 0x000fc60000744270 */
[----:B------:R-:W-:Y:S10]  /*2c20*/  @!P1 BRA `(.L_x_33) ;  /* 0x0000001400d89947 */ /* 0x000ff40003800000 */
[----:B------:R-:W0:Y:S01]  /*2c30*/  LDC.64 R74, c[0x0][0x5b8] ;  /* 0x00016e00ff4a7b82 */ /* 0x000e220000000a00 */
[----:B------:R-:W-:-:S07]  /*2c40*/  ULDC.64 UR4, c[0x0][0x5c0] ;  /* 0x0001700000047ab9 */ /* 0x000fce0000000a00 */
[----:B------:R-:W1:Y:S08]  /*2c50*/  LDC.64 R76, c[0x0][0x5b0] ;  /* 0x00016c00ff4c7b82 */ /* 0x000e700000000a00 */
[----:B------:R-:W2:Y:S01]  /*2c60*/  LDC.64 R78, c[0x0][0x5a8] ;  /* 0x00016a00ff4e7b82 */ /* 0x000ea20000000a00 */
[-C--:B0-----:R-:W-:Y:S02]  /*2c70*/  IMAD R6, R9, R74.reuse, RZ ;  /* 0x0000004a09067224 */ /* 0x081fe400078e02ff */
[----:B------:R-:W-:-:S04]  /*2c80*/  IMAD.WIDE.U32 R4, R19, R74, R60 ;  /* 0x0000004a13047225 */ /* 0x000fc800078e003c */
[----:B------:R-:W-:Y:S01]  /*2c90*/  IMAD R71, R19, R75, R6 ;  /* 0x0000004b13477224 */ /* 0x000fe200078e0206 */
[----:B------:R-:W-:Y:S01]  /*2ca0*/  IADD3 R8, P1, R12, R4, RZ ;  /* 0x000000040c087210 */ /* 0x000fe20007f3e0ff */
[----:B-1----:R-:W-:-:S03]  /*2cb0*/  IMAD R3, R21, R76, RZ ;  /* 0x0000004c15037224 */ /* 0x002fc600078e02ff */
[----:B------:R-:W-:Y:S01]  /*2cc0*/  IADD3.X R9, R13, R5, R71, P1, !PT ;  /* 0x000000050d097210 */ /* 0x000fe20000ffe447 */
[C---:B------:R-:W-:Y:S02]  /*2cd0*/  IMAD R21, R20.reuse, R77, R3 ;  /* 0x0000004d14157224 */ /* 0x040fe400078e0203 */
[----:B------:R-:W-:-:S04]  /*2ce0*/  IMAD.WIDE.U32 R4, R20, R76, R8 ;  /* 0x0000004c14047225 */ /* 0x000fc800078e0008 */
[----:B------:R-:W-:Y:S01]  /*2cf0*/  IMAD.IADD R3, R5, 0x1, R21 ;  /* 0x0000000105037824 */ /* 0x000fe200078e0215 */
[----:B--2---:R-:W-:-:S04]  /*2d00*/  LEA R10, P1, R4, R78, 0x2 ;  /* 0x0000004e040a7211 */ /* 0x004fc800078210ff */
[----:B------:R-:W-:-:S05]  /*2d10*/  LEA.HI.X R11, R4, R79, R3, 0x2, P1 ;  /* 0x0000004f040b7211 */ /* 0x000fca00008f1403 */
[----:B------:R0:W2:Y:S01]  /*2d20*/  @P2 LDG.E.LTC128B R3, desc[UR48][R10.64] ;  /* 0x000000300a032981 */ /* 0x0000a2000c1e1920 */
[----:B------:R-:W-:Y:S01]  /*2d30*/  IMAD.WIDE.U32 R4, R20, R76, R12 ;  /* 0x0000004c14047225 */ /* 0x000fe200078e000c */
[----:B------:R-:W-:Y:S01]  /*2d40*/  LEA R6, P3, R70, UR4, 0x2 ;  /* 0x0000000446067c11 */ /* 0x000fe2000f8610ff */
[----:B------:R-:W-:Y:S01]  /*2d50*/  BSSY B1, `(.L_x_34) ;  /* 0x0000014000017945 */ /* 0x000fe20003800000 */
[----:B------:R-:W-:Y:S02]  /*2d60*/  IADD3 R14, P1, R60, R4, RZ ;  /* 0x000000043c0e7210 */ /* 0x000fe40007f3e0ff */
[----:B------:R-:W-:Y:S02]  /*2d70*/  LEA.HI.X R7, R70, UR5, R7, 0x2, P3 ;  /* 0x0000000546077c11 */ /* 0x000fe400098f1407 */
[----:B------:R-:W-:Y:S01]  /*2d80*/  IADD3.X R15, R61, R21, R5, P1, !PT ;  /* 0x000000153d0f7210 */ /* 0x000fe20000ffe405 */
[----:B0-----:R-:W-:Y:S01]  /*2d90*/  IMAD.SHL.U32 R10, R76, 0x8, RZ ;  /* 0x000000084c0a7824 */ /* 0x001fe200078e00ff */
[----:B------:R-:W-:-:S02]  /*2da0*/  ISETP.GT.AND P1, PT, R22, 0x1, PT ;  /* 0x000000011600780c */ /* 0x000fc40003f24270 */
[----:B------:R-:W-:Y:S01]  /*2db0*/  SHF.L.U64.HI R11, R76, 0x3, R77 ;  /* 0x000000034c0b7819 */ /* 0x000fe2000001024d */
[----:B------:R-:W-:Y:S01]  /*2dc0*/  IMAD.WIDE.U32 R14, R19, R74, R14 ;  /* 0x0000004a130e7225 */ /* 0x000fe200078e000e */
[----:B------:R-:W-:-:S03]  /*2dd0*/  ISETP.GT.AND P3, PT, R0, RZ, P1 ;  /* 0x000000ff0000720c */ /* 0x000fc60000f64270 */
[----:B------:R-:W-:Y:S01]  /*2de0*/  IMAD.WIDE.U32 R10, R20, R76, R10 ;  /* 0x0000004c140a7225 */ /* 0x000fe200078e000a */
[----:B--2---:R-:W-:-:S05]  /*2df0*/  LOP3.LUT R4, R3, 0xffffe000, RZ, 0xc0, !PT ;  /* 0xffffe00003047812 */ /* 0x004fca00078ec0ff */
[----:B------:R-:W-:Y:S01]  /*2e00*/  FMUL R5, R4, R57 ;  /* 0x0000003904057220 */ /* 0x000fe20000400000 */
[----:B------:R-:W-:-:S03]  /*2e10*/  LEA R4, P4, R14, R78, 0x2 ;  /* 0x0000004e0e047211 */ /* 0x000fc600078810ff */
[----:B------:R-:W-:Y:S01]  /*2e20*/  FFMA R75, R24, R56, R5 ;  /* 0x00000038184b7223 */ /* 0x000fe20000000005 */
[----:B------:R-:W-:-:S04]  /*2e30*/  IMAD.IADD R5, R71, 0x1, R15 ;  /* 0x0000000147057824 */ /* 0x000fc800078e020f */
[----:B------:R-:W-:Y:S02]  /*2e40*/  F2FP.TF32.F32.PACK_B R75, R75 ;  /* 0x0000004bff4b723e */ /* 0x000fe400024050ff */
[----:B------:R-:W-:-:S03]  /*2e50*/  LEA.HI.X R5, R14, R79, R5, 0x2, P4 ;  /* 0x0000004f0e057211 */ /* 0x000fc600020f1405 */
[----:B------:R0:W-:Y:S01]  /*2e60*/  @P2 STG.E desc[UR48][R6.64], R75 ;  /* 0x0000004b06002986 */ /* 0x0001e2000c101930 */
[----:B------:R-:W-:Y:S05]  /*2e70*/  @!P3 BRA `(.L_x_35) ;  /* 0x000000000004b947 */ /* 0x000fea0003800000 */
[----:B------:R1:W5:Y:S02]  /*2e80*/  LDG.E.LTC128B R3, desc[UR48][R4.64+0x4] ;  /* 0x0000043004037981 */ /* 0x000364000c1e1920 */
.L_x_35:
[----:B------:R-:W-:Y:S05]  /*2e90*/  BSYNC B1 ;  /* 0x0000000000017941 */ /* 0x000fea0003800000 */
.L_x_34:
[----:B-----5:R-:W-:Y:S01]  /*2ea0*/  LOP3.LUT R14, R3, 0xffffe000, RZ, 0xc0, !PT ;  /* 0xffffe000030e7812 */ /* 0x020fe200078ec0ff */
[----:B------:R-:W-:Y:S01]  /*2eb0*/  IMAD.IADD R21, R21, 0x1, R11 ;  /* 0x0000000115157824 */ /* 0x000fe200078e020b */
[----:B------:R-:W-:Y:S01]  /*2ec0*/  IADD3 R8, P2, R8, R10, RZ ;  /* 0x0000000a08087210 */ /* 0x000fe20007f5e0ff */
[----:B------:R-:W-:Y:S01]  /*2ed0*/  IMAD.MOV.U32 R18, RZ, RZ, R3 ;  /* 0x000000ffff127224 */ /* 0x000fe200078e0003 */
[----:B------:R-:W-:Y:S01]  /*2ee0*/  ISETP.GT.AND P0, PT, R0, 0x8, P0 ;  /* 0x000000080000780c */ /* 0x000fe20000704270 */
[----:B------:R-:W-:Y:S02]  /*2ef0*/  FMUL R14, R14, R57 ;  /* 0x000000390e0e7220 */ /* 0x000fe40000400000 */
[----:B------:R-:W-:Y:S02]  /*2f00*/  IMAD.X R9, R21, 0x1, R9, P2 ;  /* 0x0000000115097824 */ /* 0x000fe400010e0609 */
[----:B------:R-:W-:Y:S01]  /*2f10*/  FFMA R25, R25, R56, R14 ;  /* 0x0000003819197223 */ /* 0x000fe2000000000e */
[----:B------:R-:W-:-:S04]  /*2f20*/  LEA R14, P2, R8, R78, 0x2 ;  /* 0x0000004e080e7211 */ /* 0x000fc800078410ff */
[----:B------:R-:W-:Y:S02]  /*2f30*/  F2FP.TF32.F32.PACK_B R25, R25 ;  /* 0x00000019ff19723e */ /* 0x000fe400024050ff */
[----:B------:R-:W-:-:S03]  /*2f40*/  LEA.HI.X R15, R8, R79, R9, 0x2, P2 ;  /* 0x0000004f080f7211 */ /* 0x000fc600010f1409 */
[----:B------:R2:W-:Y:S04]  /*2f50*/  @P3 STG.E desc[UR48][R6.64+0x4], R25 ;  /* 0x0000041906003986 */ /* 0x0005e8000c101930 */
[----:B------:R-:W3:Y:S01]  /*2f60*/  @P0 LDG.E.LTC128B R18, desc[UR48][R14.64] ;  /* 0x000000300e120981 */ /* 0x000ee2000c1e1920 */
[----:B------:R-:W-:Y:S01]  /*2f70*/  IADD3 R12, P2, P3, R60, R10, R12 ;  /* 0x0000000a3c0c7210 */ /* 0x000fe20007b5e00c */
[----:B------:R-:W-:Y:S01]  /*2f80*/  BSSY B1, `(.L_x_36) ;  /* 0x0000011000017945 */ /* 0x000fe20003800000 */
[C---:B------:R-:W-:Y:S02]  /*2f90*/  SHF.L.U64.HI R9, R62.reuse, 0x2, R63 ;  /* 0x000000023e097819 */ /* 0x040fe4000001023f */
[----:B------:R-:W-:Y:S02]  /*2fa0*/  IADD3.X R13, R61, R21, R13, P2, P3 ;  /* 0x000000153d0d7210 */ /* 0x000fe400017e640d */
[----:B------:R-:W-:-:S02]  /*2fb0*/  LEA R10, P2, R62, R6, 0x2 ;  /* 0x000000063e0a7211 */ /* 0x000fc400078410ff */
[----:B------:R-:W-:Y:S01]  /*2fc0*/  ISETP.GT.AND P1, PT, R0, 0x8, P1 ;  /* 0x000000080000780c */ /* 0x000fe20000f24270 */
[----:B------:R-:W-:-:S04]  /*2fd0*/  IMAD.WIDE.U32 R12, R19, R74, R12 ;  /* 0x0000004a130c7225 */ /* 0x000fc800078e000c */
[----:B------:R-:W-:Y:S01]  /*2fe0*/  IMAD.X R11, R9, 0x1, R7, P2 ;  /* 0x00000001090b7824 */ /* 0x000fe200010e0607 */
[----:B---3--:R-:W-:-:S05]  /*2ff0*/  LOP3.LUT R8, R18, 0xffffe000, RZ, 0xc0, !PT ;  /* 0xffffe00012087812 */ /* 0x008fca00078ec0ff */
        /* <DEDUP_REMOVED lines=9> */
.L_x_37:
[----:B------:R-:W-:Y:S05]  /*3090*/  BSYNC B1 ;  /* 0x0000000000017941 */ /* 0x000fea0003800000 */
.L_x_36:
[----:B-----5:R-:W-:Y:S01]  /*30a0*/  LOP3.LUT R12, R18, 0xffffe000, RZ, 0xc0, !PT ;  /* 0xffffe000120c7812 */ /* 0x020fe200078ec0ff */
[----:B------:R-:W-:Y:S01]  /*30b0*/  BSSY B1, `(.L_x_38) ;  /* 0x0000009000017945 */ /* 0x000fe20003800000 */
[----:B------:R-:W-:-:S03]  /*30c0*/  ISETP.GT.AND P0, PT, R22, 0x8, PT ;  /* 0x000000081600780c */ /* 0x000fc60003f04270 */
[----:B------:R-:W-:Y:S01]  /*30d0*/  FMUL R12, R12, R57 ;  /* 0x000000390c0c7220 */ /* 0x000fe20000400000 */
[----:B------:R-:W-:-:S03]  /*30e0*/  ISETP.GT.AND P2, PT, R0, RZ, P0 ;  /* 0x000000ff0000720c */ /* 0x000fc60000744270 */
[----:B------:R-:W-:-:S05]  /*30f0*/  FFMA R27, R27, R56, R12 ;  /* 0x000000381b1b7223 */ /* 0x000fca000000000c */
[----:B------:R-:W-:-:S05]  /*3100*/  F2FP.TF32.F32.PACK_B R27, R27 ;  /* 0x0000001bff1b723e */ /* 0x000fca00024050ff */
[----:B------:R4:W-:Y:S01]  /*3110*/  @P1 STG.E desc[UR48][R10.64+0x4], R27 ;  /* 0x0000041b0a001986 */ /* 0x0009e2000c101930 */
[----:B------:R-:W-:Y:S05]  /*3120*/  @!P2 BRA `(.L_x_39) ;  /* 0x000000000004a947 */ /* 0x000fea0003800000 */
[----:B------:R0:W5:Y:S02]  /*3130*/  LDG.E.LTC128B R18, desc[UR48][R4.64+0x20] ;  /* 0x0000203004127981 */ /* 0x000164000c1e1920 */
.L_x_39:
[----:B------:R-:W-:Y:S05]  /*3140*/  BSYNC B1 ;  /* 0x0000000000017941 */ /* 0x000fea0003800000 */
.L_x_38:
        /* <DEDUP_REMOVED lines=10> */
.L_x_41:
[----:B------:R-:W-:Y:S05]  /*31f0*/  BSYNC B1 ;  /* 0x0000000000017941 */ /* 0x000fea0003800000 */
.L_x_40:
[----:B-----5:R-:W-:Y:S01]  /*3200*/  LOP3.LUT R12, R18, 0xffffe000, RZ, 0xc0, !PT ;  /* 0xffffe000120c7812 */ /* 0x020fe200078ec0ff */
[----:B------:R-:W-:Y:S01]  /*3210*/  BSSY B1, `(.L_x_42) ;  /* 0x0000008000017945 */ /* 0x000fe20003800000 */
[----:B------:R-:W-:-:S03]  /*3220*/  ISETP.GT.AND P0, PT, R0, 0x8, P0 ;  /* 0x000000080000780c */ /* 0x000fc60000704270 */
[----:B------:R-:W-:-:S04]  /*3230*/  FMUL R12, R12, R57 ;  /* 0x000000390c0c7220 */ /* 0x000fc80000400000 */
[----:B------:R-:W-:-:S05]  /*3240*/  FFMA R29, R29, R56, R12 ;  /* 0x000000381d1d7223 */ /* 0x000fca000000000c */
[----:B------:R-:W-:-:S05]  /*3250*/  F2FP.TF32.F32.PACK_B R29, R29 ;  /* 0x0000001dff1d723e */ /* 0x000fca00024050ff */
[----:B------:R0:W-:Y:S01]  /*3260*/  @P3 STG.E desc[UR48][R6.64+0x24], R29 ;  /* 0x0000241d06003986 */ /* 0x0001e2000c101930 */
[----:B------:R-:W-:Y:S05]  /*3270*/  @!P0 BRA `(.L_x_43) ;  /* 0x0000000000048947 */ /* 0x000fea0003800000 */
[----:B------:R0:W5:Y:S02]  /*3280*/  LDG.E.LTC128B R18, desc[UR48][R8.64+0x20] ;  /* 0x0000203008127981 */ /* 0x000164000c1e1920 */
.L_x_43:
[----:B------:R-:W-:Y:S05]  /*3290*/  BSYNC B1 ;  /* 0x0000000000017941 */ /* 0x000fea0003800000 */
.L_x_42:
[----:B-----5:R-:W-:Y:S01]  /*32a0*/  LOP3.LUT R12, R18, 0xffffe000, RZ, 0xc0, !PT ;  /* 0xffffe000120c7812 */ /* 0x020fe200078ec0ff */
[----:B------:R-:W-:Y:S01]  /*32b0*/  BSSY B1, `(.L_x_44) ;  /* 0x0000008000017945 */ /* 0x000fe20003800000 */
[----:B------:R-:W-:-:S03]  /*32c0*/  ISETP.GT.AND P1, PT, R0, 0x8, P1 ;  /* 0x000000080000780c */ /* 0x000fc60000f24270 */
[----:B0-----:R-:W-:-:S04]  /*32d0*/  FMUL R3, R12, R57 ;  /* 0x000000390c037220 */ /* 0x001fc80000400000 */
[----:B------:R-:W-:-:S05]  /*32e0*/  FFMA R3, R30, R56, R3 ;  /* 0x000000381e037223 */ /* 0x000fca0000000003 */
[----:B------:R-:W-:-:S05]  /*32f0*/  F2FP.TF32.F32.PACK_B R3, R3 ;  /* 0x00000003ff03723e */ /* 0x000fca00024050ff */
[----:B------:R0:W-:Y:S01]  /*3300*/  @P0 STG.E desc[UR48][R10.64+0x20], R3 ;  /* 0x000020030a000986 */ /* 0x0001e2000c101930 */
[----:B------:R-:W-:Y:S05]  /*3310*/  @!P1 BRA `(.L_x_45) ;  /* 0x0000000000049947 */ /* 0x000fea0003800000 */
[----:B------:R0:W5:Y:S02]  /*3320*/  LDG.E.LTC128B R18, desc[UR48][R8.64+0x24] ;  /* 0x0000243008127981 */ /* 0x000164000c1e1920 */
.L_x_45:
[----:B------:R-:W-:Y:S05]  /*3330*/  BSYNC B1 ;  /* 0x0000000000017941 */ /* 0x000fea0003800000 */
.L_x_44:
        /* <DEDUP_REMOVED lines=10> */
.L_x_47:
[----:B------:R-:W-:Y:S05]  /*33e0*/  BSYNC B1 ;  /* 0x0000000000017941 */ /* 0x000fea0003800000 */
.L_x_46:
[----:B-----5:R-:W-:Y:S01]  /*33f0*/  LOP3.LUT R12, R18, 0xffffe000, RZ, 0xc0, !PT ;  /* 0xffffe000120c7812 */ /* 0x020fe200078ec0ff */
[----:B------:R-:W-:Y:S01]  /*3400*/  BSSY B1, `(.L_x_48) ;  /* 0x0000009000017945 */ /* 0x000fe20003800000 */
[----:B------:R-:W-:-:S03]  /*3410*/  ISETP.GT.AND P1, PT, R22, 0x11, PT ;  /* 0x000000111600780c */ /* 0x000fc60003f24270 */
[----:B0-----:R-:W-:Y:S01]  /*3420*/  FMUL R3, R12, R57 ;  /* 0x000000390c037220 */ /* 0x001fe20000400000 */
[----:B------:R-:W-:-:S03]  /*3430*/  ISETP.GT.AND P3, PT, R0, RZ, P1 ;  /* 0x000000ff0000720c */ /* 0x000fc60000f64270 */
[----:B------:R-:W-:-:S05]  /*3440*/  FFMA R3, R32, R56, R3 ;  /* 0x0000003820037223 */ /* 0x000fca0000000003 */
[----:B------:R-:W-:-:S05]  /*3450*/  F2FP.TF32.F32.PACK_B R3, R3 ;  /* 0x00000003ff03723e */ /* 0x000fca00024050ff */
[----:B------:R0:W-:Y:S01]  /*3460*/  @P2 STG.E desc[UR48][R6.64+0x40], R3 ;  /* 0x0000400306002986 */ /* 0x0001e2000c101930 */
[----:B------:R-:W-:Y:S05]  /*3470*/  @!P3 BRA `(.L_x_49) ;  /* 0x000000000004b947 */ /* 0x000fea0003800000 */
[----:B------:R0:W5:Y:S02]  /*3480*/  LDG.E.LTC128B R18, desc[UR48][R4.64+0x44] ;  /* 0x0000443004127981 */ /* 0x000164000c1e1920 */
.L_x_49:
[----:B------:R-:W-:Y:S05]  /*3490*/  BSYNC B1 ;  /* 0x0000000000017941 */ /* 0x000fea0003800000 */
.L_x_48:
        /* <DEDUP_REMOVED lines=9> */
.L_x_51:
[----:B------:R-:W-:Y:S05]  /*3530*/  BSYNC B1 ;  /* 0x0000000000017941 */ /* 0x000fea0003800000 */
.L_x_50:
        /* <DEDUP_REMOVED lines=9> */
.L_x_53:
[----:B------:R-:W-:Y:S05]  /*35d0*/  BSYNC B1 ;  /* 0x0000000000017941 */ /* 0x000fea0003800000 */
.L_x_52:
        /* <DEDUP_REMOVED lines=10> */
.L_x_55:
[----:B------:R-:W-:Y:S05]  /*3680*/  BSYNC B1 ;  /* 0x0000000000017941 */ /* 0x000fea0003800000 */
.L_x_54:
        /* <DEDUP_REMOVED lines=10> */
.L_x_57:
[----:B------:R-:W-:Y:S05]  /*3730*/  BSYNC B1 ;  /* 0x0000000000017941 */ /* 0x000fea0003800000 */
.L_x_56:
        /* <DEDUP_REMOVED lines=9> */
.L_x_59:
[----:B------:R-:W-:Y:S05]  /*37d0*/  BSYNC B1 ;  /* 0x0000000000017941 */ /* 0x000fea0003800000 */
.L_x_58:
        /* <DEDUP_REMOVED lines=9> */
.L_x_61:
[----:B------:R-:W-:Y:S05]  /*3870*/  BSYNC B1 ;  /* 0x0000000000017941 */ /* 0x000fea0003800000 */
.L_x_60:
        /* <DEDUP_REMOVED lines=10> */
.L_x_63:
[----:B------:R-:W-:Y:S05]  /*3920*/  BSYNC B1 ;  /* 0x0000000000017941 */ /* 0x000fea0003800000 */
.L_x_62:
        /* <DEDUP_REMOVED lines=10> */
.L_x_65:
[----:B------:R-:W-:Y:S05]  /*39d0*/  BSYNC B1 ;  /* 0x0000000000017941 */ /* 0x000fea0003800000 */
.L_x_64:
        /* <DEDUP_REMOVED lines=9> */
.L_x_67:
[----:B------:R-:W-:Y:S05]  /*3a70*/  BSYNC B1 ;  /* 0x0000000000017941 */ /* 0x000fea0003800000 */
.L_x_66:
        /* <DEDUP_REMOVED lines=9> */
.L_x_69:
[----:B------:R-:W-:Y:S05]  /*3b10*/  BSYNC B1 ;  /* 0x0000000000017941 */ /* 0x000fea0003800000 */
.L_x_68:
        /* <DEDUP_REMOVED lines=10> */
.L_x_71:
[----:B------:R-:W-:Y:S05]  /*3bc0*/  BSYNC B1 ;  /* 0x0000000000017941 */ /* 0x000fea0003800000 */
.L_x_70:
        /* <DEDUP_REMOVED lines=10> */
.L_x_73:
[----:B------:R-:W-:Y:S05]  /*3c70*/  BSYNC B1 ;  /* 0x0000000000017941 */ /* 0x000fea0003800000 */
.L_x_72:
        /* <DEDUP_REMOVED lines=9> */
.L_x_75:
[----:B------:R-:W-:Y:S05]  /*3d10*/  BSYNC B1 ;  /* 0x0000000000017941 */ /* 0x000fea0003800000 */
.L_x_74:
        /* <DEDUP_REMOVED lines=9> */
.L_x_77:
[----:B------:R-:W-:Y:S05]  /*3db0*/  BSYNC B1 ;  /* 0x0000000000017941 */ /* 0x000fea0003800000 */
.L_x_76:
        /* <DEDUP_REMOVED lines=10> */
.L_x_79:
[----:B------:R-:W-:Y:S05]  /*3e60*/  BSYNC B1 ;  /* 0x0000000000017941 */ /* 0x000fea0003800000 */
.L_x_78:
        /* <DEDUP_REMOVED lines=10> */
.L_x_81:
[----:B------:R-:W-:Y:S05]  /*3f10*/  BSYNC B1 ;  /* 0x0000000000017941 */ /* 0x000fea0003800000 */
.L_x_80:
        /* <DEDUP_REMOVED lines=9> */
.L_x_83:
[----:B------:R-:W-:Y:S05]  /*3fb0*/  BSYNC B1 ;  /* 0x0000000000017941 */ /* 0x000fea0003800000 */
.L_x_82:
        /* <DEDUP_REMOVED lines=9> */
.L_x_85:
[----:B------:R-:W-:Y:S05]  /*4050*/  BSYNC B1 ;  /* 0x0000000000017941 */ /* 0x000fea0003800000 */
.L_x_84:
        /* <DEDUP_REMOVED lines=10> */
.L_x_87:
[----:B------:R-:W-:Y:S05]  /*4100*/  BSYNC B1 ;  /* 0x0000000000017941 */ /* 0x000fea0003800000 */
.L_x_86:
        /* <DEDUP_REMOVED lines=10> */
.L_x_89:
[----:B------:R-:W-:Y:S05]  /*41b0*/  BSYNC B1 ;  /* 0x0000000000017941 */ /* 0x000fea0003800000 */
.L_x_88:
[----:B01---5:R-:W-:Y:S01]  /*41c0*/  LOP3.LUT R4, R18, 0xffffe000, RZ, 0xc0, !PT ;  /* 0xffffe00012047812 */ /* 0x023fe200078ec0ff */
        /* <DEDUP_REMOVED lines=8> */
.L_x_91:
[----:B------:R-:W-:Y:S05]  /*4250*/  BSYNC B1 ;  /* 0x0000000000017941 */ /* 0x000fea0003800000 */
.L_x_90:
[----:B-----5:R-:W-:Y:S01]  /*4260*/  LOP3.LUT R4, R18, 0xffffe000, RZ, 0xc0, !PT ;  /* 0xffffe00012047812 */ /* 0x020fe200078ec0ff */
[----:B------:R-:W-:Y:S01]  /*4270*/  @P0 IMAD.MOV.U32 R5, RZ, RZ, R11 ;  /* 0x000000ffff050224 */ /* 0x000fe200078e000b */
[----:B------:R-:W-:Y:S01]  /*4280*/  ISETP.GT.AND P1, PT, R0, 0x8, P1 ;  /* 0x000000080000780c */ /* 0x000fe20000f24270 */
[----:B------:R-:W-:Y:S02]  /*4290*/  BSSY B1, `(.L_x_92) ;  /* 0x0000008000017945 */ /* 0x000fe40003800000 */
[----:B------:R-:W-:Y:S01]  /*42a0*/  FMUL R3, R4, R57 ;  /* 0x0000003904037220 */ /* 0x000fe20000400000 */
[----:B------:R-:W-:-:S03]  /*42b0*/  @P0 IMAD.MOV.U32 R4, RZ, RZ, R10 ;  /* 0x000000ffff040224 */ /* 0x000fc600078e000a */
[----:B------:R-:W-:-:S05]  /*42c0*/  FFMA R3, R54, R56, R3 ;  /* 0x0000003836037223 */ /* 0x000fca0000000003 */
[----:B------:R-:W-:-:S05]  /*42d0*/  F2FP.TF32.F32.PACK_B R3, R3 ;  /* 0x00000003ff03723e */ /* 0x000fca00024050ff */
[----:B------:R0:W-:Y:S01]  /*42e0*/  @P0 STG.E desc[UR48][R4.64+0xe0], R3 ;  /* 0x0000e00304000986 */ /* 0x0001e2000c101930 */
[----:B------:R-:W-:Y:S05]  /*42f0*/  @!P1 BRA `(.L_x_93) ;  /* 0x0000000000049947 */ /* 0x000fea0003800000 */
[----:B------:R0:W5:Y:S02]  /*4300*/  LDG.E.LTC128B R18, desc[UR48][R8.64+0xe4] ;  /* 0x0000e43008127981 */ /* 0x000164000c1e1920 */
.L_x_93:
[----:B------:R-:W-:Y:S05]  /*4310*/  BSYNC B1 ;  /* 0x0000000000017941 */ /* 0x000fea0003800000 */
.L_x_92:
[----:B------:R-:W-:Y:S05]  /*4320*/  @!P1 BRA `(.L_x_94) ;  /* 0x0000000800709947 */ /* 0x000fea0003800000 */
[----:B-----5:R-:W-:-:S05]  /*4330*/  LOP3.LUT R18, R18, 0xffffe000, RZ, 0xc0, !PT ;  /* 0xffffe00012127812 */ /* 0x020fca00078ec0ff */
[----:B------:R-:W-:-:S04]  /*4340*/  FMUL R18, R18, R57 ;  /* 0x0000003912127220 */ /* 0x000fc80000400000 */
[----:B------:R-:W-:-:S05]  /*4350*/  FFMA R55, R55, R56, R18 ;  /* 0x0000003837377223 */ /* 0x000fca0000000012 */
[----:B------:R-:W-:-:S05]  /*4360*/  F2FP.TF32.F32.PACK_B R55, R55 ;  /* 0x00000037ff37723e */ /* 0x000fca00024050ff */
[----:B------:R0:W-:Y:S01]  /*4370*/  STG.E desc[UR48][R10.64+0xe4], R55 ;  /* 0x0000e4370a007986 */ /* 0x0001e2000c101930 */
[----:B------:R-:W-:Y:S05]  /*4380*/  BRA `(.L_x_94) ;  /* 0x0000000800587947 */ /* 0x000fea0003800000 */
.L_x_33:
[----:B------:R-:W-:Y:S01]  /*4390*/  ISETP.GT.AND P4, PT, R22, 0x1, PT ;  /* 0x000000011600780c */ /* 0x000fe20003f84270 */
[----:B------:R-:W-:Y:S01]  /*43a0*/  ULDC.64 UR4, c[0x0][0x5c0] ;  /* 0x0001700000047ab9 */ /* 0x000fe20000000a00 */
[-C--:B------:R-:W-:Y:S01]  /*43b0*/  FMUL R3, R24, R56.reuse ;  /* 0x0000003818037220 */ /* 0x080fe20000400000 */
[----:B------:R-:W-:Y:S01]  /*43c0*/  LEA R4, P3, R70, UR4, 0x2 ;  /* 0x0000000446047c11 */ /* 0x000fe2000f8610ff */
[-C--:B------:R-:W-:Y:S01]  /*43d0*/  FMUL R25, R25, R56.reuse ;  /* 0x0000003819197220 */ /* 0x080fe20000400000 */
[----:B------:R-:W-:Y:S01]  /*43e0*/  ISETP.GT.AND P1, PT, R0, RZ, P4 ;  /* 0x000000ff0000720c */ /* 0x000fe20002724270 */
[-C--:B------:R-:W-:Y:S01]  /*43f0*/  FMUL R9, R26, R56.reuse ;  /* 0x000000381a097220 */ /* 0x080fe20000400000 */
[----:B------:R-:W-:Y:S01]  /*4400*/  LEA.HI.X R5, R70, UR5, R7, 0x2, P3 ;  /* 0x0000000546057c11 */ /* 0x000fe200098f1407 */
[-C--:B------:R-:W-:Y:S01]  /*4410*/  FMUL R27, R27, R56.reuse ;  /* 0x000000381b1b7220 */ /* 0x080fe20000400000 */
[----:B------:R-:W-:Y:S01]  /*4420*/  F2FP.TF32.F32.PACK_B R3, R3 ;  /* 0x00000003ff03723e */ /* 0x000fe200024050ff */
[-C--:B------:R-:W-:Y:S01]  /*4430*/  FMUL R29, R29, R56.reuse ;  /* 0x000000381d1d7220 */ /* 0x080fe20000400000 */
[----:B------:R-:W-:Y:S01]  /*4440*/  F2FP.TF32.F32.PACK_B R25, R25 ;  /* 0x00000019ff19723e */ /* 0x000fe200024050ff */
[----:B------:R-:W-:Y:S01]  /*4450*/  FMUL R31, R31, R56 ;  /* 0x000000381f1f7220 */ /* 0x000fe20000400000 */
[C---:B------:R-:W-:Y:S01]  /*4460*/  SHF.L.U64.HI R7, R62.reuse, 0x2, R63 ;  /* 0x000000023e077819 */ /* 0x040fe2000001023f */
[----:B------:R0:W-:Y:S01]  /*4470*/  @P2 STG.E desc[UR48][R4.64], R3 ;  /* 0x0000000304002986 */ /* 0x0001e2000c101930 */
[----:B------:R-:W-:Y:S01]  /*4480*/  LEA R6, P3, R62, R4, 0x2 ;  /* 0x000000043e067211 */ /* 0x000fe200078610ff */
[-C--:B------:R-:W-:Y:S01]  /*4490*/  FMUL R11, R32, R56.reuse ;  /* 0x00000038200b7220 */ /* 0x080fe20000400000 */
[C---:B------:R-:W-:Y:S01]  /*44a0*/  ISETP.GT.AND P2, PT, R22.reuse, 0x8, PT ;  /* 0x000000081600780c */ /* 0x040fe20003f44270 */
[----:B------:R-:W-:Y:S01]  /*44b0*/  @P1 STG.E desc[UR48][R4.64+0x4], R25 ;  /* 0x0000041904001986 */ /* 0x000fe2000c101930 */
[----:B------:R-:W-:Y:S01]  /*44c0*/  ISETP.GT.AND P1, PT, R22, 0x9, PT ;  /* 0x000000091600780c */ /* 0x000fe20003f24270 */
[----:B------:R-:W-:Y:S01]  /*44d0*/  IMAD.X R7, R7, 0x1, R5, P3 ;  /* 0x0000000107077824 */ /* 0x000fe200018e0605 */
[C---:B------:R-:W-:Y:S01]  /*44e0*/  ISETP.GT.AND P0, PT, R0.reuse, 0x8, P0 ;  /* 0x000000080000780c */ /* 0x040fe20000704270 */
[-C--:B------:R-:W-:Y:S01]  /*44f0*/  FMUL R33, R33, R56.reuse ;  /* 0x0000003821217220 */ /* 0x080fe20000400000 */
[C---:B------:R-:W-:Y:S01]  /*4500*/  ISETP.GT.AND P4, PT, R0.reuse, 0x8, P4 ;  /* 0x000000080000780c */ /* 0x040fe20002784270 */
[-C--:B------:R-:W-:Y:S01]  /*4510*/  FMUL R35, R35, R56.reuse ;  /* 0x0000003823237220 */ /* 0x080fe20000400000 */
[----:B------:R-:W-:Y:S01]  /*4520*/  ISETP.GT.AND P5, PT, R0, RZ, P2 ;  /* 0x000000ff0000720c */ /* 0x000fe200017a4270 */
[-C--:B0-----:R-:W-:Y:S01]  /*4530*/  FMUL R3, R28, R56.reuse ;  /* 0x000000381c037220 */ /* 0x081fe20000400000 */
[----:B------:R-:W-:Y:S01]  /*4540*/  ISETP.GT.AND P3, PT, R0, RZ, P1 ;  /* 0x000000ff0000720c */ /* 0x000fe20000f64270 */
[-C--:B------:R-:W-:Y:S01]  /*4550*/  FMUL R37, R37, R56.reuse ;  /* 0x0000003825257220 */ /* 0x080fe20000400000 */
[----:B------:R-:W-:Y:S01]  /*4560*/  F2FP.TF32.F32.PACK_B R9, R9 ;  /* 0x00000009ff09723e */ /* 0x000fe200024050ff */
[-C--:B------:R-:W-:Y:S01]  /*4570*/  FMUL R39, R39, R56.reuse ;  /* 0x0000003827277220 */ /* 0x080fe20000400000 */
[----:B------:R-:W-:Y:S01]  /*4580*/  F2FP.TF32.F32.PACK_B R27, R27 ;  /* 0x0000001bff1b723e */ /* 0x000fe200024050ff */
[-C--:B------:R-:W-:Y:S01]  /*4590*/  FMUL R41, R41, R56.reuse ;  /* 0x0000003829297220 */ /* 0x080fe20000400000 */
[----:B------:R-:W-:Y:S01]  /*45a0*/  F2FP.TF32.F32.PACK_B R3, R3 ;  /* 0x00000003ff03723e */ /* 0x000fe200024050ff */
[----:B------:R0:W-:Y:S01]  /*45b0*/  @P0 STG.E desc[UR48][R6.64], R9 ;  /* 0x0000000906000986 */ /* 0x0001e2000c101930 */
[----:B------:R-:W-:Y:S01]  /*45c0*/  F2FP.TF32.F32.PACK_B R29, R29 ;  /* 0x0000001dff1d723e */ /* 0x000fe200024050ff */
[-C--:B------:R-:W-:Y:S01]  /*45d0*/  FMUL R43, R43, R56.reuse ;  /* 0x000000382b2b7220 */ /* 0x080fe20000400000 */
[----:B------:R-:W-:Y:S01]  /*45e0*/  ISETP.GT.AND P0, PT, R22, 0x10, PT ;  /* 0x000000101600780c */ /* 0x000fe20003f04270 */
[----:B------:R-:W-:Y:S01]  /*45f0*/  @P4 STG.E desc[UR48][R6.64+0x4], R27 ;  /* 0x0000041b06004986 */ /* 0x000fe2000c101930 */
[C---:B------:R-:W-:Y:S01]  /*4600*/  ISETP.GT.AND P2, PT, R0.reuse, 0x8, P2 ;  /* 0x000000080000780c */ /* 0x040fe20001744270 */
[-C--:B------:R-:W-:Y:S01]  /*4610*/  FMUL R45, R45, R56.reuse ;  /* 0x000000382d2d7220 */ /* 0x080fe20000400000 */
[C---:B------:R-:W-:Y:S01]  /*4620*/  ISETP.GT.AND P1, PT, R0.reuse, 0x8, P1 ;  /* 0x000000080000780c */ /* 0x040fe20000f24270 */
[----:B------:R1:W-:Y:S01]  /*4630*/  @P5 STG.E desc[UR48][R4.64+0x20], R3 ;  /* 0x0000200304005986 */ /* 0x0003e2000c101930 */
[----:B------:R-:W-:Y:S01]  /*4640*/  ISETP.GT.AND P5, PT, R0, RZ, P0 ;  /* 0x000000ff0000720c */ /* 0x000fe200007a4270 */
[-C--:B------:R-:W-:Y:S01]  /*4650*/  FMUL R47, R47, R56.reuse ;  /* 0x000000382f2f7220 */ /* 0x080fe20000400000 */
[----:B------:R-:W-:Y:S01]  /*4660*/  F2FP.TF32.F32.PACK_B R31, R31 ;  /* 0x0000001fff1f723e */ /* 0x000fe200024050ff */
[----:B------:R-:W-:Y:S01]  /*4670*/  @P3 STG.E desc[UR48][R4.64+0x24], R29 ;  /* 0x0000241d04003986 */ /* 0x000fe2000c101930 */
[----:B------:R-:W-:Y:S01]  /*4680*/  ISETP.GT.AND P3, PT, R22, 0x11, PT ;  /* 0x000000111600780c */ /* 0x000fe20003f64270 */
[-C--:B0-----:R-:W-:Y:S01]  /*4690*/  FMUL R9, R30, R56.reuse ;  /* 0x000000381e097220 */ /* 0x081fe20000400000 */
[----:B------:R-:W-:Y:S01]  /*46a0*/  F2FP.TF32.F32.PACK_B R11, R11 ;  /* 0x0000000bff0b723e */ /* 0x000fe200024050ff */
[-C--:B------:R-:W-:Y:S01]  /*46b0*/  FMUL R49, R49, R56.reuse ;  /* 0x0000003831317220 */ /* 0x080fe20000400000 */
[----:B------:R-:W-:Y:S01]  /*46c0*/  ISETP.GT.AND P4, PT, R0, RZ, P3 ;  /* 0x000000ff0000720c */ /* 0x000fe20001f84270 */
[-C--:B------:R-:W-:Y:S01]  /*46d0*/  FMUL R51, R51, R56.reuse ;  /* 0x0000003833337220 */ /* 0x080fe20000400000 */
[----:B------:R-:W-:Y:S01]  /*46e0*/  F2FP.TF32.F32.PACK_B R9, R9 ;  /* 0x00000009ff09723e */ /* 0x000fe200024050ff */
[-C--:B-1----:R-:W-:Y:S01]  /*46f0*/  FMUL R3, R34, R56.reuse ;  /* 0x0000003822037220 */ /* 0x082fe20000400000 */
[----:B------:R-:W-:Y:S01]  /*4700*/  F2FP.TF32.F32.PACK_B R33, R33 ;  /* 0x00000021ff21723e */ /* 0x000fe200024050ff */
[-C--:B------:R-:W-:Y:S01]  /*4710*/  FMUL R13, R52, R56.reuse ;  /* 0x00000038340d7220 */ /* 0x080fe20000400000 */
[----:B------:R-:W-:Y:S01]  /*4720*/  ISETP.GT.AND P0, PT, R0, 0x8, P0 ;  /* 0x000000080000780c */ /* 0x000fe20000704270 */
[----:B------:R0:W-:Y:S01]  /*4730*/  @P2 STG.E desc[UR48][R6.64+0x20], R9 ;  /* 0x0000200906002986 */ /* 0x0001e2000c101930 */
[C---:B------:R-:W-:Y:S01]  /*4740*/  ISETP.GT.AND P2, PT, R22.reuse, 0x19, PT ;  /* 0x000000191600780c */ /* 0x040fe20003f44270 */
[-C--:B------:R-:W-:Y:S01]  /*4750*/  FMUL R53, R53, R56.reuse ;  /* 0x0000003835357220 */ /* 0x080fe20000400000 */
[----:B------:R-:W-:Y:S01]  /*4760*/  F2FP.TF32.F32.PACK_B R3, R3 ;  /* 0x00000003ff03723e */ /* 0x000fe200024050ff */
[----:B------:R-:W-:Y:S01]  /*4770*/  @P1 STG.E desc[UR48][R6.64+0x24], R31 ;  /* 0x0000241f06001986 */ /* 0x000fe2000c101930 */
[----:B------:R-:W-:Y:S01]  /*4780*/  ISETP.GT.AND P1, PT, R22, 0x18, PT ;  /* 0x000000181600780c */ /* 0x000fe20003f24270 */
[----:B------:R-:W-:Y:S01]  /*4790*/  FMUL R55, R55, R56 ;  /* 0x0000003837377220 */ /* 0x000fe20000400000 */
[----:B------:R-:W-:Y:S01]  /*47a0*/  F2FP.TF32.F32.PACK_B R35, R35 ;  /* 0x00000023ff23723e */ /* 0x000fe200024050ff */
[----:B------:R1:W-:Y:S01]  /*47b0*/  @P5 STG.E desc[UR48][R4.64+0x40], R11 ;  /* 0x0000400b04005986 */ /* 0x0003e2000c101930 */
[----:B------:R-:W-:-:S02]  /*47c0*/  ISETP.GT.AND P5, PT, R0, RZ, P1 ;  /* 0x000000ff0000720c */ /* 0x000fc40000fa4270 */
[----:B------:R-:W-:Y:S01]  /*47d0*/  F2FP.TF32.F32.PACK_B R37, R37 ;  /* 0x00000025ff25723e */ /* 0x000fe200024050ff */
[----:B------:R-:W-:Y:S01]  /*47e0*/  @P4 STG.E desc[UR48][R4.64+0x44], R33 ;  /* 0x0000442104004986 */ /* 0x000fe2000c101930 */
[----:B------:R-:W-:Y:S01]  /*47f0*/  ISETP.GT.AND P4, PT, R0, 0x8, P3 ;  /* 0x000000080000780c */ /* 0x000fe20001f84270 */
[-C--:B0-----:R-:W-:Y:S01]  /*4800*/  FMUL R9, R36, R56.reuse ;  /* 0x0000003824097220 */ /* 0x081fe20000400000 */
[----:B------:R-:W-:Y:S01]  /*4810*/  ISETP.GT.AND P3, PT, R0, RZ, P2 ;  /* 0x000000ff0000720c */ /* 0x000fe20001764270 */
[----:B------:R0:W-:Y:S01]  /*4820*/  @P0 STG.E desc[UR48][R6.64+0x40], R3 ;  /* 0x0000400306000986 */ /* 0x0001e2000c101930 */
[----:B------:R-:W-:Y:S02]  /*4830*/  ISETP.GT.AND P0, PT, R22, 0x20, PT ;  /* 0x000000201600780c */ /* 0x000fe40003f04270 */
[----:B------:R-:W-:Y:S01]  /*4840*/  F2FP.TF32.F32.PACK_B R9, R9 ;  /* 0x00000009ff09723e */ /* 0x000fe200024050ff */
[----:B-1----:R-:W-:Y:S01]  /*4850*/  FMUL R11, R40, R56 ;  /* 0x00000038280b7220 */ /* 0x002fe20000400000 */
[----:B------:R-:W-:-:S02]  /*4860*/  ISETP.GT.AND P1, PT, R0, 0x8, P1 ;  /* 0x000000080000780c */ /* 0x000fc40000f24270 */
[----:B------:R-:W-:Y:S02]  /*4870*/  F2FP.TF32.F32.PACK_B R39, R39 ;  /* 0x00000027ff27723e */ /* 0x000fe400024050ff */
[----:B------:R-:W-:Y:S01]  /*4880*/  F2FP.TF32.F32.PACK_B R11, R11 ;  /* 0x0000000bff0b723e */ /* 0x000fe200024050ff */
[----:B------:R-:W-:Y:S01]  /*4890*/  @P4 STG.E desc[UR48][R6.64+0x44], R35 ;  /* 0x0000442306004986 */ /* 0x000fe2000c101930 */
[----:B------:R-:W-:Y:S01]  /*48a0*/  ISETP.GT.AND P4, PT, R0, 0x8, P2 ;  /* 0x000000080000780c */ /* 0x000fe20001784270 */
[----:B0-----:R-:W-:Y:S01]  /*48b0*/  FMUL R3, R38, R56 ;  /* 0x0000003826037220 */ /* 0x001fe20000400000 */
[----:B------:R-:W-:Y:S01]  /*48c0*/  ISETP.GT.AND P2, PT, R22, 0x21, PT ;  /* 0x000000211600780c */ /* 0x000fe20003f44270 */
[----:B------:R0:W-:Y:S01]  /*48d0*/  @P5 STG.E desc[UR48][R4.64+0x60], R9 ;  /* 0x0000600904005986 */ /* 0x0001e2000c101930 */
[C---:B------:R-:W-:Y:S02]  /*48e0*/  ISETP.GT.AND P5, PT, R0.reuse, RZ, P0 ;  /* 0x000000ff0000720c */ /* 0x040fe400007a4270 */
[----:B------:R-:W-:Y:S01]  /*48f0*/  F2FP.TF32.F32.PACK_B R3, R3 ;  /* 0x00000003ff03723e */ /* 0x000fe200024050ff */
[----:B------:R-:W-:Y:S01]  /*4900*/  @P3 STG.E desc[UR48][R4.64+0x64], R37 ;  /* 0x0000642504003986 */ /* 0x000fe2000c101930 */
[----:B------:R-:W-:-:S02]  /*4910*/  ISETP.GT.AND P3, PT, R0, RZ, P2 ;  /* 0x000000ff0000720c */ /* 0x000fc40001764270 */
[----:B------:R-:W-:Y:S01]  /*4920*/  F2FP.TF32.F32.PACK_B R41, R41 ;  /* 0x00000029ff29723e */ /* 0x000fe200024050ff */
[----:B------:R1:W-:Y:S01]  /*4930*/  @P1 STG.E desc[UR48][R6.64+0x60], R3 ;  /* 0x0000600306001986 */ /* 0x0003e2000c101930 */
[----:B------:R-:W-:Y:S02]  /*4940*/  ISETP.GT.AND P0, PT, R0, 0x8, P0 ;  /* 0x000000080000780c */ /* 0x000fe40000704270 */
[----:B------:R-:W-:Y:S01]  /*4950*/  F2FP.TF32.F32.PACK_B R43, R43 ;  /* 0x0000002bff2b723e */ /* 0x000fe200024050ff */
[----:B------:R-:W-:Y:S01]  /*4960*/  @P4 STG.E desc[UR48][R6.64+0x64], R39 ;  /* 0x0000642706004986 */ /* 0x000fe2000c101930 */
[----:B------:R-:W-:Y:S01]  /*4970*/  ISETP.GT.AND P4, PT, R22, 0x28, PT ;  /* 0x000000281600780c */ /* 0x000fe20003f84270 */
[----:B0-----:R-:W-:Y:S01]  /*4980*/  FMUL R9, R44, R56 ;  /* 0x000000382c097220 */ /* 0x001fe20000400000 */
[----:B------:R-:W-:Y:S01]  /*4990*/  F2FP.TF32.F32.PACK_B R45, R45 ;  /* 0x0000002dff2d723e */ /* 0x000fe200024050ff */
[----:B------:R0:W-:Y:S01]  /*49a0*/  @P5 STG.E desc[UR48][R4.64+0x80], R11 ;  /* 0x0000800b04005986 */ /* 0x0001e2000c101930 */
[----:B------:R-:W-:-:S02]  /*49b0*/  ISETP.GT.AND P5, PT, R22, 0x29, PT ;  /* 0x000000291600780c */ /* 0x000fc40003fa4270 */
[----:B------:R-:W-:Y:S01]  /*49c0*/  F2FP.TF32.F32.PACK_B R9, R9 ;  /* 0x00000009ff09723e */ /* 0x000fe200024050ff */
[----:B------:R-:W-:Y:S01]  /*49d0*/  @P3 STG.E desc[UR48][R4.64+0x84], R41 ;  /* 0x0000842904003986 */ /* 0x000fe2000c101930 */
[----:B------:R-:W-:Y:S01]  /*49e0*/  ISETP.GT.AND P3, PT, R0, 0x8, P2 ;  /* 0x000000080000780c */ /* 0x000fe20001764270 */
[-C--:B-1----:R-:W-:Y:S01]  /*49f0*/  FMUL R3, R42, R56.reuse ;  /* 0x000000382a037220 */ /* 0x082fe20000400000 */
[C---:B------:R-:W-:Y:S02]  /*4a00*/  ISETP.GT.AND P2, PT, R0.reuse, RZ, P4 ;  /* 0x000000ff0000720c */ /* 0x040fe40002744270 */
[C---:B------:R-:W-:Y:S02]  /*4a10*/  ISETP.GT.AND P1, PT, R0.reuse, RZ, P5 ;  /* 0x000000ff0000720c */ /* 0x040fe40002f24270 */
[----:B------:R-:W-:Y:S01]  /*4a20*/  ISETP.GT.AND P4, PT, R0, 0x8, P4 ;  /* 0x000000080000780c */ /* 0x000fe20002784270 */
[----:B0-----:R-:W-:Y:S01]  /*4a30*/  FMUL R11, R46, R56 ;  /* 0x000000382e0b7220 */ /* 0x001fe20000400000 */
[----:B------:R-:W-:-:S02]  /*4a40*/  ISETP.GT.AND P5, PT, R0, 0x8, P5 ;  /* 0x000000080000780c */ /* 0x000fc40002fa4270 */
[----:B------:R-:W-:Y:S02]  /*4a50*/  F2FP.TF32.F32.PACK_B R3, R3 ;  /* 0x00000003ff03723e */ /* 0x000fe400024050ff */
[----:B------:R-:W-:Y:S02]  /*4a60*/  F2FP.TF32.F32.PACK_B R11, R11 ;  /* 0x0000000bff0b723e */ /* 0x000fe400024050ff */
[----:B------:R-:W-:Y:S01]  /*4a70*/  F2FP.TF32.F32.PACK_B R47, R47 ;  /* 0x0000002fff2f723e */ /* 0x000fe200024050ff */
[----:B------:R0:W-:Y:S01]  /*4a80*/  @P0 STG.E desc[UR48][R6.64+0x80], R3 ;  /* 0x0000800306000986 */ /* 0x0001e2000c101930 */
[----:B------:R-:W-:Y:S02]  /*4a90*/  F2FP.TF32.F32.PACK_B R49, R49 ;  /* 0x00000031ff31723e */ /* 0x000fe400024050ff */
[C---:B------:R-:W-:Y:S01]  /*4aa0*/  ISETP.GT.AND P0, PT, R22.reuse, 0x39, PT ;  /* 0x000000391600780c */ /* 0x040fe20003f04270 */
[----:B------:R-:W-:Y:S01]  /*4ab0*/  @P3 STG.E desc[UR48][R6.64+0x84], R43 ;  /* 0x0000842b06003986 */ /* 0x000fe2000c101930 */
[----:B------:R-:W-:-:S02]  /*4ac0*/  ISETP.GT.AND P3, PT, R22, 0x30, PT ;  /* 0x000000301600780c */ /* 0x000fc40003f64270 */
[----:B------:R-:W-:Y:S01]  /*4ad0*/  F2FP.TF32.F32.PACK_B R51, R51 ;  /* 0x00000033ff33723e */ /* 0x000fe200024050ff */
[----:B------:R1:W-:Y:S01]  /*4ae0*/  @P2 STG.E desc[UR48][R4.64+0xa0], R9 ;  /* 0x0000a00904002986 */ /* 0x0003e2000c101930 */
[----:B------:R-:W-:Y:S02]  /*4af0*/  ISETP.GT.AND P2, PT, R22, 0x31, PT ;  /* 0x000000311600780c */ /* 0x000fe40003f44270 */
[----:B------:R-:W-:Y:S01]  /*4b00*/  F2FP.TF32.F32.PACK_B R13, R13 ;  /* 0x0000000dff0d723e */ /* 0x000fe200024050ff */
[----:B------:R-:W-:Y:S01]  /*4b10*/  @P1 STG.E desc[UR48][R4.64+0xa4], R45 ;  /* 0x0000a42d04001986 */ /* 0x000fe2000c101930 */
[----:B0-----:R-:W-:Y:S01]  /*4b20*/  FMUL R3, R48, R56 ;  /* 0x0000003830037220 */ /* 0x001fe20000400000 */
[----:B------:R-:W-:Y:S02]  /*4b30*/  ISETP.GT.AND P1, PT, R22, 0x38, PT ;  /* 0x000000381600780c */ /* 0x000fe40003f24270 */
[----:B------:R0:W-:Y:S01]  /*4b40*/  @P4 STG.E desc[UR48][R6.64+0xa0], R11 ;  /* 0x0000a00b06004986 */ /* 0x0001e2000c101930 */
[----:B------:R-:W-:-:S02]  /*4b50*/  ISETP.GT.AND P4, PT, R0, RZ, P3 ;  /* 0x000000ff0000720c */ /* 0x000fc40001f84270 */
[----:B------:R-:W-:Y:S01]  /*4b60*/  F2FP.TF32.F32.PACK_B R3, R3 ;  /* 0x00000003ff03723e */ /* 0x000fe200024050ff */
[----:B------:R-:W-:Y:S01]  /*4b70*/  @P5 STG.E desc[UR48][R6.64+0xa4], R47 ;  /* 0x0000a42f06005986 */ /* 0x000fe2000c101930 */
[----:B------:R-:W-:Y:S01]  /*4b80*/  ISETP.GT.AND P5, PT, R0, RZ, P2 ;  /* 0x000000ff0000720c */ /* 0x000fe200017a4270 */
[-C--:B-1----:R-:W-:Y:S01]  /*4b90*/  FMUL R9, R50, R56.reuse ;  /* 0x0000003832097220 */ /* 0x082fe20000400000 */
[C---:B------:R-:W-:Y:S02]  /*4ba0*/  ISETP.GT.AND P3, PT, R0.reuse, 0x8, P3 ;  /* 0x000000080000780c */ /* 0x040fe40001f64270 */
[----:B------:R-:W-:Y:S02]  /*4bb0*/  ISETP.GT.AND P2, PT, R0, 0x8, P2 ;  /* 0x000000080000780c */ /* 0x000fe40001744270 */
[----:B------:R-:W-:Y:S01]  /*4bc0*/  F2FP.TF32.F32.PACK_B R9, R9 ;  /* 0x00000009ff09723e */ /* 0x000fe200024050ff */
[----:B0-----:R-:W-:Y:S01]  /*4bd0*/  FMUL R11, R54, R56 ;  /* 0x00000038360b7220 */ /* 0x001fe20000400000 */
[----:B------:R-:W-:Y:S01]  /*4be0*/  F2FP.TF32.F32.PACK_B R53, R53 ;  /* 0x00000035ff35723e */ /* 0x000fe200024050ff */
[----:B------:R-:W-:Y:S01]  /*4bf0*/  @P4 STG.E desc[UR48][R4.64+0xc0], R3 ;  /* 0x0000c00304004986 */ /* 0x000fe2000c101930 */
[----:B------:R-:W-:-:S02]  /*4c00*/  ISETP.GT.AND P4, PT, R0, RZ, P1 ;  /* 0x000000ff0000720c */ /* 0x000fc40000f84270 */
[C---:B------:R-:W-:Y:S01]  /*4c10*/  ISETP.GT.AND P1, PT, R0.reuse, 0x8, P1 ;  /* 0x000000080000780c */ /* 0x040fe20000f24270 */
[----:B------:R-:W-:Y:S01]  /*4c20*/  @P5 STG.E desc[UR48][R4.64+0xc4], R49 ;  /* 0x0000c43104005986 */ /* 0x000fe2000c101930 */
[C---:B------:R-:W-:Y:S02]  /*4c30*/  ISETP.GT.AND P5, PT, R0.reuse, RZ, P0 ;  /* 0x000000ff0000720c */ /* 0x040fe400007a4270 */
[----:B------:R-:W-:Y:S01]  /*4c40*/  ISETP.GT.AND P0, PT, R0, 0x8, P0 ;  /* 0x000000080000780c */ /* 0x000fe20000704270 */
[----:B------:R-:W-:Y:S01]  /*4c50*/  @P3 STG.E desc[UR48][R6.64+0xc0], R9 ;  /* 0x0000c00906003986 */ /* 0x000fe2000c101930 */
[----:B------:R-:W-:Y:S02]  /*4c60*/  F2FP.TF32.F32.PACK_B R11, R11 ;  /* 0x0000000bff0b723e */ /* 0x000fe400024050ff */
[----:B------:R-:W-:Y:S01]  /*4c70*/  F2FP.TF32.F32.PACK_B R55, R55 ;  /* 0x00000037ff37723e */ /* 0x000fe200024050ff */
[----:B------:R-:W-:Y:S04]  /*4c80*/  @P2 STG.E desc[UR48][R6.64+0xc4], R51 ;  /* 0x0000c43306002986 */ /* 0x000fe8000c101930 */
[----:B------:R-:W-:Y:S04]  /*4c90*/  @P4 STG.E desc[UR48][R4.64+0xe0], R13 ;  /* 0x0000e00d04004986 */ /* 0x000fe8000c101930 */
[----:B------:R0:W-:Y:S02]  /*4ca0*/  @P5 STG.E desc[UR48][R4.64+0xe4], R53 ;  /* 0x0000e43504005986 */ /* 0x0001e4000c101930 */
[----:B0-----:R-:W-:-:S02]  /*4cb0*/  @P1 IMAD.MOV.U32 R4, RZ, RZ, R6 ;  /* 0x000000ffff041224 */ /* 0x001fc400078e0006 */
[----:B------:R-:W-:-:S05]  /*4cc0*/  @P1 IMAD.MOV.U32 R5, RZ, RZ, R7 ;  /* 0x000000ffff051224 */ /* 0x000fca00078e0007 */
[----:B------:R0:W-:Y:S04]  /*4cd0*/  @P1 STG.E desc[UR48][R4.64+0xe0], R11 ;  /* 0x0000e00b04001986 */ /* 0x0001e8000c101930 */
[----:B------:R0:W-:Y:S02]  /*4ce0*/  @P0 STG.E desc[UR48][R6.64+0xe4], R55 ;  /* 0x0000e43706000986 */ /* 0x0001e4000c101930 */
.L_x_94:
[----:B------:R-:W-:Y:S05]  /*4cf0*/  BSYNC B0 ;  /* 0x0000000000007941 */ /* 0x000fea0003800000 */
.L_x_32:
[----:B0-----:R-:W3:Y:S01]  /*4d00*/  LDL.64 R4, [R1] ;  /* 0x0000000001047983 */ /* 0x001ee20000100a00 */
[----:B------:R-:W-:Y:S01]  /*4d10*/  ULDC.64 UR4, c[0x0][0x650] ;  /* 0x0001940000047ab9 */ /* 0x000fe20000000a00 */
[----:B------:R-:W-:Y:S02]  /*4d20*/  IMAD.U32 R0, RZ, RZ, UR45 ;  /* 0x0000002dff007e24 */ /* 0x000fe4000f8e00ff */
[----:B------:R-:W-:Y:S02]  /*4d30*/  IMAD.MOV.U32 R22, RZ, RZ, -0x1 ;  /* 0xffffffffff167424 */ /* 0x000fe400078e00ff */
[----:B------:R0:W-:Y:S01]  /*4d40*/  SYNCS.ARRIVE.TRANS64.A1T0 RZ, [R0+UR41], RZ ;  /* 0x000000ff00ff79a7 */ /* 0x0001e20008100029 */
[----:B-----5:R-:W-:Y:S02]  /*4d50*/  IMAD.MOV.U32 R18, RZ, RZ, -0x1 ;  /* 0xffffffffff127424 */ /* 0x020fe400078e00ff */
[----:B--2---:R-:W-:Y:S01]  /*4d60*/  IMAD.MOV.U32 R19, RZ, RZ, -0x1 ;  /* 0xffffffffff137424 */ /* 0x004fe200078e00ff */
[----:B0-----:R-:W-:-:S02]  /*4d70*/  PRMT R0, RZ, 0x7610, R0 ;  /* 0x00007610ff007816 */ /* 0x001fc40000000000 */
[----:B---3--:R-:W-:-:S05]  /*4d80*/  LEA R16, P0, R4, R16, 0x1 ;  /* 0x0000001004107211 */ /* 0x008fca00078008ff */
[----:B------:R-:W-:Y:S01]  /*4d90*/  IMAD.X R17, R66, 0x1, R17, P0 ;  /* 0x0000000142117824 */ /* 0x000fe200000e0611 */
[----:B------:R-:W-:-:S04]  /*4da0*/  ISETP.GE.U32.AND P0, PT, R16, UR4, PT ;  /* 0x0000000410007c0c */ /* 0x000fc8000bf06070 */
[----:B------:R-:W-:-:S13]  /*4db0*/  ISETP.GE.U32.AND.EX P0, PT, R17, UR5, PT, P0 ;  /* 0x0000000511007c0c */ /* 0x000fda000bf06100 */
[----:B------:R-:W-:Y:S05]  /*4dc0*/  @P0 BRA `(.L_x_95) ;  /* 0x00000004004c0947 */ /* 0x000fea0003800000 */
[----:B----4-:R-:W0:Y:S01]  /*4dd0*/  LDC.64 R10, c[0x0][0x628] ;  /* 0x00018a00ff0a7b82 */ /* 0x010e220000000a00 */
[----:B------:R-:W2:Y:S01]  /*4de0*/  S2R R12, SR_CTAID.X ;  /* 0x00000000000c7919 */ /* 0x000ea20000002500 */
[----:B-1----:R-:W-:Y:S02]  /*4df0*/  IMAD.MOV.U32 R8, RZ, RZ, R16 ;  /* 0x000000ffff087224 */ /* 0x002fe400078e0010 */
[----:B------:R-:W-:Y:S01]  /*4e00*/  IMAD.MOV.U32 R9, RZ, RZ, R17 ;  /* 0x000000ffff097224 */ /* 0x000fe200078e0011 */
[----:B------:R-:W1:Y:S03]  /*4e10*/  S2R R18, SR_CTAID.Y ;  /* 0x0000000000127919 */ /* 0x000e660000002600 */
[----:B------:R-:W3:Y:S08]  /*4e20*/  LDC R0, c[0x0][0x630] ;  /* 0x00018c00ff007b82 */ /* 0x000ef00000000800 */
[----:B------:R-:W4:Y:S01]  /*4e30*/  LDC.64 R14, c[0x0][0x620] ;  /* 0x00018800ff0e7b82 */ /* 0x000f220000000a00 */
[----:B0-----:R-:W-:-:S04]  /*4e40*/  ISETP.NE.U32.AND P0, PT, R10, RZ, PT ;  /* 0x000000ff0a00720c */ /* 0x001fc80003f05070 */
[----:B------:R-:W-:-:S13]  /*4e50*/  ISETP.NE.AND.EX P0, PT, R11, RZ, PT, P0 ;  /* 0x000000ff0b00720c */ /* 0x000fda0003f05300 */
[----:B-1234-:R-:W-:Y:S05]  /*4e60*/  @!P0 BRA `(.L_x_96) ;  /* 0x0000000000288947 */ /* 0x01efea0003800000 */
[----:B------:R-:W0:Y:S02]  /*4e70*/  LDC R3, c[0x0][0x634] ;  /* 0x00018d00ff037b82 */ /* 0x000e240000000800 */
[----:B0-----:R-:W-:-:S05]  /*4e80*/  IADD3 R3, P0, R16, R3, RZ ;  /* 0x0000000310037210 */ /* 0x001fca0007f1e0ff */
        /* <DEDUP_REMOVED lines=8> */
.L_x_96:
[-CC-:B------:R-:W-:Y:S01]  /*4f10*/  SHF.R.U64 R19, R8, R0.reuse, R9.reuse ;  /* 0x0000000008137219 */ /* 0x180fe20000001209 */
[----:B------:R-:W0:Y:S01]  /*4f20*/  LDC.64 R24, c[0x0][0x640] ;  /* 0x00019000ff187b82 */ /* 0x000e220000000a00 */
[----:B------:R-:W-:Y:S01]  /*4f30*/  SHF.R.U32.HI R0, RZ, R0, R9 ;  /* 0x00000000ff007219 */ /* 0x000fe20000011609 */
[----:B------:R-:W-:Y:S01]  /*4f40*/  ULDC UR4, c[0x0][0x150] ;  /* 0x0000540000047ab9 */ /* 0x000fe20000000800 */
[----:B------:R-:W-:Y:S02]  /*4f50*/  IADD3 R3, P0, RZ, -R19, RZ ;  /* 0x80000013ff037210 */ /* 0x000fe40007f1e0ff */
[----:B------:R-:W-:-:S03]  /*4f60*/  I2FP.F32.U32 R7, R12 ;  /* 0x0000000c00077245 */ /* 0x000fc60000201000 */
[----:B------:R-:W1:Y:S01]  /*4f70*/  LDC R6, c[0x0][0x618] ;  /* 0x00018600ff067b82 */ /* 0x000e620000000800 */
[----:B------:R-:W-:Y:S02]  /*4f80*/  IMAD.X R5, RZ, RZ, ~R0, P0 ;  /* 0x000000ffff057224 */ /* 0x000fe400000e0e00 */
[----:B------:R-:W-:Y:S01]  /*4f90*/  FMUL R7, R7, UR4 ;  /* 0x0000000407077c20 */ /* 0x000fe20008400000 */
[----:B------:R-:W-:Y:S01]  /*4fa0*/  ULDC UR4, c[0x0][0x154] ;  /* 0x0000550000047ab9 */ /* 0x000fe20000000800 */
[-C--:B------:R-:W-:Y:S02]  /*4fb0*/  IMAD R0, R5, R14.reuse, RZ ;  /* 0x0000000e05007224 */ /* 0x080fe400078e02ff */
[C---:B------:R-:W-:Y:S01]  /*4fc0*/  IMAD.WIDE.U32 R4, R3.reuse, R14, R16 ;  /* 0x0000000e03047225 */ /* 0x040fe200078e0010 */
[----:B------:R-:W2:Y:S01]  /*4fd0*/  LDC R8, c[0x0][0x608] ;  /* 0x00018200ff087b82 */ /* 0x000ea20000000800 */
[----:B------:R-:W3:Y:S02]  /*4fe0*/  F2I.U32.TRUNC.NTZ R7, R7 ;  /* 0x0000000700077305 */ /* 0x000ee4000020f000 */
[----:B------:R-:W-:Y:S01]  /*4ff0*/  IMAD R3, R3, R15, R0 ;  /* 0x0000000f03037224 */ /* 0x000fe200078e0200 */
[----:B------:R-:W-:-:S03]  /*5000*/  I2FP.F32.U32 R0, R18 ;  /* 0x0000001200007245 */ /* 0x000fc60000201000 */
[----:B------:R-:W-:Y:S01]  /*5010*/  IMAD.IADD R3, R5, 0x1, R3 ;  /* 0x0000000105037824 */ /* 0x000fe200078e0203 */
[----:B------:R-:W4:Y:S01]  /*5020*/  LDC R11, c[0x0][0x658] ;  /* 0x00019600ff0b7b82 */ /* 0x000f220000000800 */
[----:B0-----:R-:W-:-:S04]  /*5030*/  ISETP.NE.U32.AND P0, PT, R24, RZ, PT ;  /* 0x000000ff1800720c */ /* 0x001fc80003f05070 */
[----:B------:R-:W-:-:S03]  /*5040*/  ISETP.NE.AND.EX P0, PT, R25, RZ, PT, P0 ;  /* 0x000000ff1900720c */ /* 0x000fc60003f05300 */
[----:B------:R-:W0:Y:S01]  /*5050*/  LDC R9, c[0x0][0x144] ;  /* 0x00005100ff097b82 */ /* 0x000e220000000800 */
[-C--:B-1----:R-:W-:Y:S01]  /*5060*/  SHF.R.U64 R10, R4, R6.reuse, R3 ;  /* 0x00000006040a7219 */ /* 0x082fe20000001203 */
[----:B---3--:R-:W-:Y:S01]  /*5070*/  IMAD.MOV R7, RZ, RZ, -R7 ;  /* 0x000000ffff077224 */ /* 0x008fe200078e0a07 */
[----:B------:R-:W-:Y:S01]  /*5080*/  SHF.R.U32.HI R3, RZ, R6, R3 ;  /* 0x00000006ff037219 */ /* 0x000fe20000011603 */
[----:B------:R-:W-:-:S04]  /*5090*/  FMUL R6, R0, UR4 ;  /* 0x0000000400067c20 */ /* 0x000fc80008400000 */
[----:B------:R-:W1:Y:S01]  /*50a0*/  LDC R21, c[0x0][0x148] ;  /* 0x00005200ff157b82 */ /* 0x000e620000000800 */
[----:B------:R3:W0:Y:S01]  /*50b0*/  F2I.U32.TRUNC.NTZ R14, R6 ;  /* 0x00000006000e7305 */ /* 0x000622000020f000 */
[-CC-:B--2---:R-:W-:Y:S02]  /*50c0*/  SHF.R.U64 R13, R10, R8.reuse, R3.reuse ;  /* 0x000000080a0d7219 */ /* 0x184fe40000001203 */
[----:B------:R-:W-:-:S04]  /*50d0*/  SHF.R.U32.HI R0, RZ, R8, R3 ;  /* 0x00000008ff007219 */ /* 0x000fc80000011603 */
[----:B------:R-:W2:Y:S01]  /*50e0*/  LDC R20, c[0x0][0x648] ;  /* 0x00019200ff147b82 */ /* 0x000ea20000000800 */
[-CC-:B----4-:R-:W-:Y:S02]  /*50f0*/  SHF.R.U64 R15, R13, R11.reuse, R0.reuse ;  /* 0x0000000b0d0f7219 */ /* 0x190fe40000001200 */
[----:B------:R-:W-:-:S03]  /*5100*/  SHF.R.U32.HI R5, RZ, R11, R0 ;  /* 0x0000000bff057219 */ /* 0x000fc60000011600 */
[----:B------:R-:W-:Y:S02]  /*5110*/  IMAD.MOV.U32 R4, RZ, RZ, R15 ;  /* 0x000000ffff047224 */ /* 0x000fe400078e000f */
[----:B------:R-:W4:Y:S01]  /*5120*/  LDC R26, c[0x0][0x638] ;  /* 0x00018e00ff1a7b82 */ /* 0x000f220000000800 */
[----:B0-----:R-:W-:-:S07]  /*5130*/  IMAD R22, R9, R7, R12 ;  /* 0x0000000709167224 */ /* 0x001fce00078e020c */
[----:B------:R-:W0:Y:S08]  /*5140*/  LDC R27, c[0x0][0x610] ;  /* 0x00018400ff1b7b82 */ /* 0x000e300000000800 */
[----:B------:R-:W0:Y:S01]  /*5150*/  LDC R28, c[0x0][0x600] ;  /* 0x00018000ff1c7b82 */ /* 0x000e220000000800 */
[----:B-123--:R-:W-:Y:S05]  /*5160*/  @!P0 BRA `(.L_x_97) ;  /* 0x0000000000288947 */ /* 0x00efea0003800000 */
[----:B------:R-:W1:Y:S02]  /*5170*/  LDC R0, c[0x0][0x64c] ;  /* 0x00019300ff007b82 */ /* 0x000e640000000800 */
[----:B-1----:R-:W-:-:S05]  /*5180*/  IADD3 R3, P0, R15, R0, RZ ;  /* 0x000000000f037210 */ /* 0x002fca0007f1e0ff */
        /* <DEDUP_REMOVED lines=8> */
.L_x_97:
[----:B------:R-:W-:Y:S01]  /*5210*/  ISETP.NE.AND P0, PT, R2, 0x1, PT ;  /* 0x000000010200780c */ /* 0x000fe20003f05270 */
[----:B------:R-:W-:Y:S01]  /*5220*/  IMAD.MOV R14, RZ, RZ, -R14 ;  /* 0x000000ffff0e7224 */ /* 0x000fe200078e0a0e */
[----:B------:R-:W-:Y:S02]  /*5230*/  SHF.R.U64 R0, R4, R20, R5 ;  /* 0x0000001404007219 */ /* 0x000fe40000001205 */
[----:B------:R-:W-:Y:S02]  /*5240*/  LOP3.LUT R3, R13, R68, RZ, 0xc0, !PT ;  /* 0x000000440d037212 */ /* 0x000fe400078ec0ff */
[----:B------:R-:W-:Y:S01]  /*5250*/  LOP3.LUT R5, R10, R67, RZ, 0xc0, !PT ;  /* 0x000000430a057212 */ /* 0x000fe200078ec0ff */
[----:B------:R-:W-:Y:S02]  /*5260*/  IMAD.MOV R4, RZ, RZ, -R0 ;  /* 0x000000ffff047224 */ /* 0x000fe400078e0a00 */
[----:B------:R-:W-:Y:S02]  /*5270*/  IMAD R3, R64, R0, R3 ;  /* 0x0000000040037224 */ /* 0x000fe400078e0203 */
[----:B----4-:R-:W-:-:S02]  /*5280*/  IMAD R0, R4, R26, R15 ;  /* 0x0000001a04007224 */ /* 0x010fc400078e020f */
[----:B------:R-:W-:Y:S02]  /*5290*/  @P0 IMAD R22, R21, R14, R18 ;  /* 0x0000000e15160224 */ /* 0x000fe400078e0212 */
[----:B------:R-:W-:Y:S02]  /*52a0*/  IMAD.MOV.U32 R4, RZ, RZ, 0x1 ;  /* 0x00000001ff047424 */ /* 0x000fe400078e00ff */
[----:B0-----:R-:W-:Y:S02]  /*52b0*/  IMAD R22, R3, R27, R22 ;  /* 0x0000001b03167224 */ /* 0x001fe400078e0216 */
[----:B------:R-:W-:Y:S01]  /*52c0*/  IMAD R3, R0, R28, R5 ;  /* 0x0000001c00037224 */ /* 0x000fe200078e0205 */
[----:B------:R-:W-:-:S04]  /*52d0*/  PRMT R0, R4, 0x7610, R0 ;  /* 0x0000761004007816 */ /* 0x000fc80000000000 */
[----:B------:R-:W-:Y:S02]  /*52e0*/  SEL R18, R3, R22, !P0 ;  /* 0x0000001603127207 */ /* 0x000fe40004000000 */
[----:B------:R-:W-:-:S07]  /*52f0*/  SEL R22, R22, R3, !P0 ;  /* 0x0000000316167207 */ /* 0x000fce0004000000 */
.L_x_95:
[----:B------:R-:W-:Y:S01]  /*5300*/  LOP3.LUT P0, RZ, R0, 0xff, RZ, 0xc0, !PT ;  /* 0x000000ff00ff7812 */ /* 0x000fe2000780c0ff */
[----:B------:R-:W-:Y:S01]  /*5310*/  UIMAD.WIDE.U32 UR4, UR36, -0x55555555, URZ ;  /* 0xaaaaaaab240478a5 */ /* 0x000fe2000f8e003f */
[----:B------:R-:W-:-:S03]  /*5320*/  LOP3.LUT R73, R73, 0x1, RZ, 0x3c, !PT ;  /* 0x0000000149497812 */ /* 0x000fc600078e3cff */
[----:B------:R-:W-:-:S04]  /*5330*/  USHF.R.U32.HI UR4, URZ, 0x1, UR5 ;  /* 0x000000013f047899 */ /* 0x000fc80008011605 */
[----:B------:R-:W-:-:S04]  /*5340*/  UIMAD UR36, UR4, -0x3, UR36 ;  /* 0xfffffffd042478a4 */ /* 0x000fc8000f8e0224 */
[----:B------:R-:W-:Y:S08]  /*5350*/  @P0 BRA `(.L_x_98) ;  /* 0xffffffc000880947 */ /* 0x000ff0000383ffff */
[----:B------:R-:W-:Y:S05]  /*5360*/  EXIT ;  /* 0x000000000000794d */ /* 0x000fea0003800000 */
.L_x_13:
[----:B------:R-:W-:-:S08]  /*5370*/  ISETP.NE.AND P0, PT, R14, RZ, PT ;  /* 0x000000ff0e00720c */ /* 0x000fd00003f05270 */
[----:B0-----:R-:W0:-:S00]  /*5380*/  USETMAXREG.DEALLOC.CTAPOOL 0x28 ;  /* 0x00000028000079c8 */ /* 0x001e0000080e0500 */
[----:B------:R-:W-:Y:S05]  /*5390*/  @P0 EXIT ;  /* 0x000000000000094d */ /* 0x000fea0003800000 */
[----:B0-----:R-:W-:Y:S01]  /*53a0*/  LOP3.LUT P0, RZ, R3, 0xff, RZ, 0xc0, !PT ;  /* 0x000000ff03ff7812 */ /* 0x001fe2000780c0ff */
[----:B------:R-:W-:Y:S02]  /*53b0*/  IMAD.MOV.U32 R3, RZ, RZ, 0x1 ;  /* 0x00000001ff037424 */ /* 0x000fe400078e00ff */
[----:B------:R-:W-:-:S10]  /*53c0*/  IMAD.MOV.U32 R8, RZ, RZ, RZ ;  /* 0x000000ffff087224 */ /* 0x000fd400078e00ff */
[----:B------:R-:W-:Y:S05]  /*53d0*/  @!P0 BRA `(.L_x_99) ;  /* 0x0000000c008c8947 */ /* 0x000fea0003800000 */
[----:B------:R-:W-:Y:S01]  /*53e0*/  LOP3.LUT P0, RZ, R4, 0x1f, RZ, 0xc0, !PT ;  /* 0x0000001f04ff7812 */ /* 0x000fe2000780c0ff */
[----:B------:R-:W-:Y:S01]  /*53f0*/  ULDC UR21, c[0x0][0x658] ;  /* 0x0001960000157ab9 */ /* 0x000fe20000000800 */
[----:B------:R-:W-:Y:S01]  /*5400*/  UMOV UR4, 0xffffffff ;  /* 0xffffffff00047882 */ /* 0x000fe20000000000 */
[----:B------:R-:W-:Y:S01]  /*5410*/  BSSY B0, `(.L_x_99) ;  /* 0x00000df000007945 */ /* 0x000fe20003800000 */
[----:B------:R-:W-:Y:S01]  /*5420*/  USHF.L.U32 UR4, UR4, UR21, URZ ;  /* 0x0000001504047299 */ /* 0x000fe2000800063f */
[C---:B------:R-:W-:Y:S01]  /*5430*/  ISETP.NE.AND P2, PT, R5.reuse, RZ, PT ;  /* 0x000000ff0500720c */ /* 0x040fe20003f45270 */
[----:B------:R-:W-:Y:S01]  /*5440*/  IMAD.MOV.U32 R10, RZ, RZ, 0x1 ;  /* 0x00000001ff0a7424 */ /* 0x000fe200078e00ff */
[----:B------:R-:W-:Y:S01]  /*5450*/  ISETP.NE.OR P0, PT, R5, RZ, !P0 ;  /* 0x000000ff0500720c */ /* 0x000fe20004705670 */
[----:B------:R-:W-:Y:S01]  /*5460*/  IMAD.MOV.U32 R3, RZ, RZ, 0x1 ;  /* 0x00000001ff037424 */ /* 0x000fe200078e00ff */
[----:B------:R-:W-:Y:S01]  /*5470*/  LOP3.LUT R9, R23, 0x2, RZ, 0xfc, !PT ;  /* 0x0000000217097812 */ /* 0x000fe200078efcff */
[----:B------:R-:W-:Y:S01]  /*5480*/  IMAD.MOV.U32 R8, RZ, RZ, RZ ;  /* 0x000000ffff087224 */ /* 0x000fe200078e00ff */
[----:B------:R-:W-:Y:S01]  /*5490*/  ULDC UR13, c[0x0][0x600] ;  /* 0x00018000000d7ab9 */ /* 0x000fe20000000800 */
[----:B------:R-:W-:Y:S01]  /*54a0*/  UMOV UR5, 0x1 ;  /* 0x0000000100057882 */ /* 0x000fe20000000000 */
[----:B------:R-:W-:-:S02]  /*54b0*/  UIADD3 UR23, UR37, 0x1, URZ ;  /* 0x0000000125177890 */ /* 0x000fc4000fffe03f */
[----:B------:R-:W-:Y:S02]  /*54c0*/  UIADD3 UR13, UR13, -0x1, URZ ;  /* 0xffffffff0d0d7890 */ /* 0x000fe4000fffe03f */
[----:B------:R-:W-:Y:S02]  /*54d0*/  USHF.L.U32 UR21, UR5, UR21, URZ ;  /* 0x0000001505157299 */ /* 0x000fe4000800063f */
[----:B------:R-:W-:Y:S01]  /*54e0*/  ULOP3.LUT UR22, URZ, UR4, URZ, 0x33, !UPT ;  /* 0x000000043f167292 */ /* 0x000fe2000f8e333f */
[----:B------:R-:W-:-:S11]  /*54f0*/  ULDC.64 UR14, c[0x0][0x198] ;  /* 0x00006600000e7ab9 */ /* 0x000fd60000000a00 */
.L_x_111:
[----:B------:R-:W-:-:S03]  /*5500*/  UMOV UR4, 0xffffffff ;  /* 0xffffffff00047882 */ /* 0x000fc60000000000 */
[----:B------:R-:W-:Y:S05]  /*5510*/  BRA.DIV UR4, `(.L_x_100) ;  /* 0x0000001204347947 */ /* 0x000fea000b800000 */
[----:B------:R-:W-:-:S13]  /*5520*/  ELECT P6, URZ, PT ;  /* 0x00000000003f782f */ /* 0x000fda00038c0000 */
.L_x_123:
[----:B------:R-:W0:Y:S01]  /*5530*/  LDC R4, c[0x0][0x28c] ;  /* 0x0000a300ff047b82 */ /* 0x000e220000000800 */
[----:B------:R-:W-:Y:S01]  /*5540*/  BSSY B1, `(.L_x_101) ;  /* 0x0000057000017945 */ /* 0x000fe20003800000 */
[----:B0-----:R-:W-:-:S13]  /*5550*/  ISETP.LT.OR P6, PT, R4, 0x1, !P6 ;  /* 0x000000010400780c */ /* 0x001fda00077c1670 */
[----:B------:R-:W-:Y:S05]  /*5560*/  @P6 BRA `(.L_x_102) ;  /* 0x0000000400506947 */ /* 0x000fea0003800000 */
[----:B------:R-:W-:Y:S02]  /*5570*/  IMAD.SHL.U32 R22, R22, 0x40, RZ ;  /* 0x0000004016167824 */ /* 0x000fe400078e00ff */
[----:B------:R-:W-:Y:S02]  /*5580*/  IMAD.SHL.U32 R18, R18, 0x40, RZ ;  /* 0x0000004012127824 */ /* 0x000fe400078e00ff */
[----:B------:R-:W-:Y:S02]  /*5590*/  IMAD.MOV.U32 R13, RZ, RZ, RZ ;  /* 0x000000ffff0d7224 */ /* 0x000fe400078e00ff */
[----:B------:R-:W-:Y:S02]  /*55a0*/  IMAD.U32 R14, RZ, RZ, UR23 ;  /* 0x00000017ff0e7e24 */ /* 0x000fe4000f8e00ff */
[----:B------:R-:W-:Y:S02]  /*55b0*/  IMAD.MOV.U32 R4, RZ, RZ, R3 ;  /* 0x000000ffff047224 */ /* 0x000fe400078e0003 */
[----:B------:R-:W-:-:S07]  /*55c0*/  IMAD.MOV.U32 R5, RZ, RZ, R8 ;  /* 0x000000ffff057224 */ /* 0x000fce00078e0008 */
.L_x_106:
[----:B------:R-:W0:Y:S01]  /*55d0*/  S2R R7, SR_CgaCtaId ;  /* 0x0000000000077919 */ /* 0x000e220000008800 */
[----:B------:R-:W-:-:S04]  /*55e0*/  MOV R6, 0x400 ;  /* 0x0000040000067802 */ /* 0x000fc80000000f00 */
[----:B0-----:R-:W-:Y:S02]  /*55f0*/  LEA R12, R7, R6, 0x18 ;  /* 0x00000006070c7211 */ /* 0x001fe400078ec0ff */
[----:B------:R-:W-:Y:S01]  /*5600*/  SHF.L.U32 R6, R4, 0x1f, RZ ;  /* 0x0000001f04067819 */ /* 0x000fe200000006ff */
[----:B------:R-:W0:Y:S02]  /*5610*/  @!P2 LDC R7, c[0x0][0x500] ;  /* 0x00014000ff07ab82 */ /* 0x000e240000000800 */
[----:B------:R-:W-:-:S04]  /*5620*/  IMAD R11, R5, 0x8, R12 ;  /* 0x00000008050b7824 */ /* 0x000fc800078e020c */
[----:B------:R-:W1:Y:S02]  /*5630*/  SYNCS.PHASECHK.TRANS64.TRYWAIT P1, [R11+URZ+0x18], R6 ;  /* 0x000018060b0075a7 */ /* 0x000e64000802017f */
[----:B-1----:R-:W-:Y:S05]  /*5640*/  @!P1 BRA `(.L_x_103) ;  /* 0x0000001000089947 */ /* 0x002fea0003800000 */
.L_x_124:
[----:B-1----:R-:W-:Y:S01]  /*5650*/  PRMT R6, R9, 0x9910, RZ ;  /* 0x0000991009067816 */ /* 0x002fe200000000ff */
[----:B0-----:R0:W-:Y:S03]  /*5660*/  @!P2 SYNCS.ARRIVE.TRANS64 RZ, [R11+URZ], R7 ;  /* 0x000000070bffa9a7 */ /* 0x0011e6000800003f */
[----:B------:R-:W-:-:S13]  /*5670*/  ISETP.NE.AND P1, PT, R6, 0x2, PT ;  /* 0x000000020600780c */ /* 0x000fda0003f25270 */
[----:B0-----:R-:W-:Y:S05]  /*5680*/  @P1 BRA `(.L_x_104) ;  /* 0x0000000000041947 */ /* 0x001fea0003800000 */
[----:B------:R-:W-:Y:S01]  /*5690*/  BPT.TRAP 0x1 ;  /* 0x000000040000795c */ /* 0x000fe20000300000 */
.L_x_104:
[----:B------:R-:W-:Y:S05]  /*56a0*/  @P0 BRA `(.L_x_105) ;  /* 0x0000000000040947 */ /* 0x000fea0003800000 */
[----:B------:R-:W-:Y:S01]  /*56b0*/  BPT.TRAP 0x1 ;  /* 0x000000040000795c */ /* 0x000fe20000300000 */
.L_x_105:
[----:B------:R-:W-:Y:S01]  /*56c0*/  IMAD R12, R5, 0x8000, R12 ;  /* 0x00008000050c7824 */ /* 0x000fe200078e020c */
[----:B------:R-:W-:Y:S01]  /*56d0*/  R2UR UR10, R13 ;  /* 0x000000000d0a72ca */ /* 0x000fe200000e0000 */
[----:B------:R-:W-:Y:S01]  /*56e0*/  UIADD3 UR30, UP0, UR14, 0xf0, URZ ;  /* 0x000000f00e1e7890 */ /* 0x000fe2000ff1e03f */
[----:B------:R-:W-:Y:S01]  /*56f0*/  R2UR UR9, R11 ;  /* 0x000000000b0972ca */ /* 0x000fe200000e0000 */
[----:B------:R-:W-:Y:S01]  /*5700*/  VIADD R14, R14, 0xffffffff ;  /* 0xffffffff0e0e7836 */ /* 0x000fe20000000000 */
[----:B------:R-:W-:Y:S01]  /*5710*/  R2UR UR18, R12 ;  /* 0x000000000c1272ca */ /* 0x000fe200000e0000 */
[----:B------:R-:W-:Y:S01]  /*5720*/  UIADD3.X UR31, URZ, UR15, URZ, UP0, !UPT ;  /* 0x0000000f3f1f7290 */ /* 0x000fe200087fe43f */
[----:B------:R-:W-:Y:S01]  /*5730*/  R2UR UR11, R22 ;  /* 0x00000000160b72ca */ /* 0x000fe200000e0000 */
[----:B------:R-:W-:Y:S01]  /*5740*/  UIADD3 UR4, UP1, UR14, 0x1f0, URZ ;  /* 0x000001f00e047890 */ /* 0x000fe2000ff3e03f */
[----:B------:R-:W-:Y:S01]  /*5750*/  R2UR UR12, R19 ;  /* 0x00000000130c72ca */ /* 0x000fe200000e0000 */
[----:B------:R-:W-:Y:S01]  /*5760*/  UMOV UR6, 0x0 ;  /* 0x0000000000067882 */ /* 0x000fe20000000000 */
[----:B------:R-:W-:Y:S01]  /*5770*/  R2UR UR35, R18 ;  /* 0x00000000122372ca */ /* 0x000fe200000e0000 */
[----:B------:R-:W-:Y:S01]  /*5780*/  UMOV UR7, 0x10000000 ;  /* 0x1000000000077882 */ /* 0x000fe20000000000 */
[----:B------:R-:W-:Y:S01]  /*5790*/  UIADD3.X UR5, URZ, UR15, URZ, UP1, !UPT ;  /* 0x0000000f3f057290 */ /* 0x000fe20008ffe43f */
[----:B------:R-:W-:Y:S01]  /*57a0*/  ISETP.GT.AND P3, PT, R14, 0x1, PT ;  /* 0x000000010e00780c */ /* 0x000fe20003f64270 */
[----:B------:R-:W-:Y:S01]  /*57b0*/  UIADD3 UR58, UR10, 0x20, URZ ;  /* 0x000000200a3a7890 */ /* 0x000fe2000fffe03f */
[----:B------:R-:W-:Y:S01]  /*57c0*/  VIADD R5, R5, 0x1 ;  /* 0x0000000105057836 */ /* 0x000fe20000000000 */
[----:B------:R-:W-:Y:S01]  /*57d0*/  UIADD3 UR50, UR10, 0x40, URZ ;  /* 0x000000400a327890 */ /* 0x000fe2000fffe03f */
[----:B------:R-:W-:Y:S01]  /*57e0*/  VIADD R13, R13, 0x80 ;  /* 0x000000800d0d7836 */ /* 0x000fe20000000000 */
[----:B------:R-:W-:-:S02]  /*57f0*/  UIADD3 UR8, UR18, 0x100, URZ ;  /* 0x0000010012087890 */ /* 0x000fc4000fffe03f */
[----:B------:R-:W-:Y:S01]  /*5800*/  UIADD3 UR56, UR18, 0x2100, URZ ;  /* 0x0000210012387890 */ /* 0x000fe2000fffe03f */
[C---:B------:R-:W-:Y:S01]  /*5810*/  ISETP.NE.AND P1, PT, R5.reuse, 0x3, PT ;  /* 0x000000030500780c */ /* 0x040fe20003f25270 */
[----:B------:R-:W-:Y:S02]  /*5820*/  UIADD3 UR48, UR18, 0x4100, URZ ;  /* 0x0000410012307890 */ /* 0x000fe4000fffe03f */
[----:B------:R-:W-:Y:S01]  /*5830*/  UIADD3 UR42, UR10, 0x60, URZ ;  /* 0x000000600a2a7890 */ /* 0x000fe2000fffe03f */
[----:B------:R-:W-:Y:S01]  /*5840*/  SEL R7, RZ, 0x1, P1 ;  /* 0x00000001ff077807 */ /* 0x000fe20000800000 */
[----:B------:R-:W-:Y:S01]  /*5850*/  UIADD3 UR40, UR18, 0x6100, URZ ;  /* 0x0000610012287890 */ /* 0x000fe2000fffe03f */
[----:B------:R0:W-:Y:S01]  /*5860*/  UTMALDG.3D [UR8], [UR30], desc[UR6] ;  /* 0x000006081e0075b4 */ /* 0x0001e20008011000 */
[----:B------:R-:W-:Y:S01]  /*5870*/  UIADD3 UR32, UR18, 0x18100, URZ ;  /* 0x0001810012207890 */ /* 0x000fe2000fffe03f */
[----:B------:R-:W-:Y:S01]  /*5880*/  LOP3.LUT R4, R4, R7, RZ, 0x3c, !PT ;  /* 0x0000000704047212 */ /* 0x000fe200078e3cff */
[----:B------:R-:W-:Y:S01]  /*5890*/  UIADD3 UR24, UR18, 0x1a100, URZ ;  /* 0x0001a10012187890 */ /* 0x000fe2000fffe03f */
[----:B------:R-:W-:Y:S01]  /*58a0*/  SEL R5, R5, RZ, P1 ;  /* 0x000000ff05057207 */ /* 0x000fe20000800000 */
[----:B------:R-:W-:Y:S01]  /*58b0*/  UIADD3 UR16, UR18, 0x1c100, URZ ;  /* 0x0001c10012107890 */ /* 0x000fe2000fffe03f */
[----:B------:R-:W-:Y:S01]  /*58c0*/  UMOV UR57, UR9 ;  /* 0x0000000900397c82 */ /* 0x000fe20008000000 */
        /* <DEDUP_REMOVED lines=8> */
[----:B------:R1:W-:Y:S01]  /*5950*/  UTMALDG.3D [UR56], [UR30], desc[UR6] ;  /* 0x000006381e0075b4 */ /* 0x0003e20008011000 */
[----:B------:R-:W-:Y:S01]  /*5960*/  UMOV UR33, UR9 ;  /* 0x0000000900217c82 */ /* 0x000fe20008000000 */
[----:B------:R-:W-:Y:S01]  /*5970*/  UMOV UR34, UR10 ;  /* 0x0000000a00227c82 */ /* 0x000fe20008000000 */
[----:B------:R-:W-:Y:S01]  /*5980*/  UMOV UR36, UR12 ;  /* 0x0000000c00247c82 */ /* 0x000fe20008000000 */
[----:B------:R-:W-:Y:S01]  /*5990*/  UMOV UR25, UR9 ;  /* 0x0000000900197c82 */ /* 0x000fe20008000000 */
[----:B------:R-:W-:Y:S01]  /*59a0*/  UMOV UR27, UR35 ;  /* 0x00000023001b7c82 */ /* 0x000fe20008000000 */
[----:B------:R-:W-:Y:S01]  /*59b0*/  UMOV UR28, UR12 ;  /* 0x0000000c001c7c82 */ /* 0x000fe20008000000 */
[----:B------:R-:W-:Y:S01]  /*59c0*/  UMOV UR26, UR58 ;  /* 0x0000003a001a7c82 */ /* 0x000fe20008000000 */
[----:B0-----:R-:W-:Y:S01]  /*59d0*/  UIADD3 UR8, UR18, 0x1e100, URZ ;  /* 0x0001e10012087890 */ /* 0x001fe2000fffe03f */
[----:B------:R1:W-:Y:S01]  /*59e0*/  UTMALDG.3D [UR48], [UR30], desc[UR6] ;  /* 0x000006301e0075b4 */ /* 0x0003e20008011000 */
[----:B------:R-:W-:Y:S01]  /*59f0*/  UMOV UR17, UR9 ;  /* 0x0000000900117c82 */ /* 0x000fe20008000000 */
[----:B------:R-:W-:Y:S01]  /*5a00*/  UMOV UR19, UR35 ;  /* 0x0000002300137c82 */ /* 0x000fe20008000000 */
[----:B------:R-:W-:Y:S01]  /*5a10*/  UMOV UR20, UR12 ;  /* 0x0000000c00147c82 */ /* 0x000fe20008000000 */
[----:B------:R-:W-:Y:S01]  /*5a20*/  UMOV UR18, UR50 ;  /* 0x0000003200127c82 */ /* 0x000fe20008000000 */
[----:B------:R-:W-:Y:S01]  /*5a30*/  UMOV UR11, UR35 ;  /* 0x00000023000b7c82 */ /* 0x000fe20008000000 */
[----:B------:R-:W-:Y:S01]  /*5a40*/  UMOV UR10, UR42 ;  /* 0x0000002a000a7c82 */ /* 0x000fe20008000000 */
[----:B------:R1:W-:Y:S01]  /*5a50*/  UTMALDG.3D [UR40], [UR30], desc[UR6] ;  /* 0x000006281e0075b4 */ /* 0x0003e20008011000 */
[----:B------:R1:W-:Y:S01]  /*5a60*/  UTMALDG.3D [UR32], [UR4], desc[UR6] ;  /* 0x00000620040075b4 */ /* 0x0003e20008011000 */
[----:B------:R1:W-:Y:S01]  /*5a70*/  UTMALDG.3D [UR24], [UR4], desc[UR6] ;  /* 0x00000618040075b4 */ /* 0x0003e20008011000 */
[----:B------:R1:W-:Y:S01]  /*5a80*/  UTMALDG.3D [UR16], [UR4], desc[UR6] ;  /* 0x00000610040075b4 */ /* 0x0003e20008011000 */
[----:B------:R1:W-:Y:S02]  /*5a90*/  UTMALDG.3D [UR8], [UR4], desc[UR6] ;  /* 0x00000608040075b4 */ /* 0x0003e40008011000 */
[----:B-1----:R-:W-:Y:S05]  /*5aa0*/  @P3 BRA `(.L_x_106) ;  /* 0xfffffff800c83947 */ /* 0x002fea000383ffff */
.L_x_102:
[----:B------:R-:W-:Y:S05]  /*5ab0*/  BSYNC B1 ;  /* 0x0000000000017941 */ /* 0x000fea0003800000 */
.L_x_101:
[----:B------:R-:W2:Y:S01]  /*5ac0*/  LDL.64 R20, [R1] ;  /* 0x0000000001147983 */ /* 0x000ea20000100a00 */
[----:B------:R-:W-:Y:S01]  /*5ad0*/  LOP3.LUT P4, RZ, R10, 0xff, RZ, 0xc0, !PT ;  /* 0x000000ff0aff7812 */ /* 0x000fe2000788c0ff */
[----:B------:R-:W-:Y:S01]  /*5ae0*/  VIADD R7, R8, UR37 ;  /* 0x0000002508077c36 */ /* 0x000fe20008000000 */
[----:B------:R-:W-:Y:S01]  /*5af0*/  ULDC.64 UR4, c[0x0][0x650] ;  /* 0x0001940000047ab9 */ /* 0x000fe20000000a00 */
[----:B------:R-:W-:Y:S01]  /*5b00*/  IMAD.U32 R8, RZ, RZ, UR37 ;  /* 0x00000025ff087e24 */ /* 0x000fe2000f8e00ff */
[----:B------:R-:W-:Y:S01]  /*5b10*/  UISETP.GE.U32.AND UP0, UPT, UR37, 0x3, UPT ;  /* 0x000000032500788c */ /* 0x000fe2000bf06070 */
[----:B------:R-:W-:Y:S01]  /*5b20*/  BSSY B1, `(.L_x_107) ;  /* 0x000006b000017945 */ /* 0x000fe20003800000 */
[----:B------:R-:W-:Y:S01]  /*5b30*/  ISETP.GT.U32.AND P1, PT, R7, 0x2, PT ;  /* 0x000000020700780c */ /* 0x000fe20003f24070 */
[----:B------:R-:W-:Y:S01]  /*5b40*/  IMAD.MOV.U32 R22, RZ, RZ, -0x1 ;  /* 0xffffffffff167424 */ /* 0x000fe200078e00ff */
[----:B------:R-:W-:Y:S01]  /*5b50*/  PRMT R10, RZ, 0x7610, R10 ;  /* 0x00007610ff0a7816 */ /* 0x000fe2000000000a */
[----:B------:R-:W-:Y:S01]  /*5b60*/  IMAD.MOV.U32 R18, RZ, RZ, -0x1 ;  /* 0xffffffffff127424 */ /* 0x000fe200078e00ff */
[----:B------:R-:W-:Y:S01]  /*5b70*/  ISETP.LT.U32.AND P1, PT, R8, 0x3, P1 ;  /* 0x000000030800780c */ /* 0x000fe20000f21070 */
[----:B------:R-:W-:Y:S01]  /*5b80*/  IMAD.MOV.U32 R19, RZ, RZ, -0x1 ;  /* 0xffffffffff137424 */ /* 0x000fe200078e00ff */
[----:B------:R-:W-:Y:S01]  /*5b90*/  PLOP3.LUT P3, PT, PT, PT, UP0, 0x80, 0x0 ;  /* 0x000000000000781c */ /* 0x000fe20003f6f008 */
[----:B------:R-:W0:Y:S01]  /*5ba0*/  @P4 S2R R5, SR_CgaCtaId ;  /* 0x0000000000054919 */ /* 0x000e220000008800 */
[----:B------:R-:W-:-:S04]  /*5bb0*/  @P4 MOV R4, 0x400 ;  /* 0x0000040000044802 */ /* 0x000fc80000000f00 */
[----:B0-----:R-:W-:Y:S01]  /*5bc0*/  @P4 LEA R6, R5, R4, 0x18 ;  /* 0x0000000405064211 */ /* 0x001fe200078ec0ff */
[----:B------:R-:W-:Y:S01]  /*5bd0*/  IMAD.WIDE.U32 R4, R7, -0x55555555, RZ ;  /* 0xaaaaaaab07047825 */ /* 0x000fe200078e00ff */
[----:B------:R-:W-:Y:S02]  /*5be0*/  SEL R4, RZ, 0x1, !P1 ;  /* 0x00000001ff047807 */ /* 0x000fe40004800000 */
[----:B------:R0:W-:Y:S02]  /*5bf0*/  @P4 SYNCS.ARRIVE.TRANS64.A1T0 RZ, [R6+URZ+0x68], RZ ;  /* 0x000068ff06ff49a7 */ /* 0x0001e4000810003f */
[----:B------:R-:W-:Y:S02]  /*5c00*/  LOP3.LUT R3, R3, R4, RZ, 0x3c, !PT ;  /* 0x0000000403037212 */ /* 0x000fe400078e3cff */
[----:B------:R-:W-:Y:S02]  /*5c10*/  PRMT R4, RZ, 0x7610, R4 ;  /* 0x00007610ff047816 */ /* 0x000fe40000000004 */
[----:B0-----:R-:W-:-:S04]  /*5c20*/  SHF.R.U32.HI R6, RZ, 0x1, R5 ;  /* 0x00000001ff067819 */ /* 0x001fc80000011605 */
[----:B------:R-:W-:Y:S01]  /*5c30*/  @P3 LOP3.LUT R3, R3, 0x1, R6, 0x78, !PT ;  /* 0x0000000103033812 */ /* 0x000fe200078e7806 */
[----:B------:R-:W-:Y:S01]  /*5c40*/  IMAD R8, R6, -0x3, R7 ;  /* 0xfffffffd06087824 */ /* 0x000fe200078e0207 */
[----:B--2---:R-:W-:-:S04]  /*5c50*/  IADD3 R16, P4, R16, R20, RZ ;  /* 0x0000001410107210 */ /* 0x004fc80007f9e0ff */
[----:B------:R-:W-:Y:S01]  /*5c60*/  ISETP.GE.U32.AND P1, PT, R16, UR4, PT ;  /* 0x0000000410007c0c */ /* 0x000fe2000bf26070 */
[----:B------:R-:W-:-:S05]  /*5c70*/  IMAD.X R17, R17, 0x1, R0, P4 ;  /* 0x0000000111117824 */ /* 0x000fca00020e0600 */
[----:B------:R-:W-:-:S13]  /*5c80*/  ISETP.GE.U32.AND.EX P1, PT, R17, UR5, PT, P1 ;  /* 0x0000000511007c0c */ /* 0x000fda000bf26110 */
[----:B------:R-:W-:Y:S05]  /*5c90*/  @P1 BRA `(.L_x_108) ;  /* 0x00000004004c1947 */ /* 0x000fea0003800000 */
[----:B------:R-:W0:Y:S01]  /*5ca0*/  S2R R12, SR_CTAID.X ;  /* 0x00000000000c7919 */ /* 0x000e220000002500 */
[----:B------:R-:W-:Y:S01]  /*5cb0*/  ULDC.64 UR4, c[0x0][0x628] ;  /* 0x00018a0000047ab9 */ /* 0x000fe20000000a00 */
[----:B------:R-:W1:Y:S01]  /*5cc0*/  LDC R13, c[0x0][0x144] ;  /* 0x00005100ff0d7b82 */ /* 0x000e620000000800 */
[----:B------:R-:W-:Y:S01]  /*5cd0*/  ISETP.NE.U32.AND P1, PT, RZ, UR4, PT ;  /* 0x00000004ff007c0c */ /* 0x000fe2000bf25070 */
[----:B------:R-:W2:Y:S01]  /*5ce0*/  S2R R11, SR_CTAID.Y ;  /* 0x00000000000b7919 */ /* 0x000ea20000002600 */
[----:B------:R-:W-:Y:S01]  /*5cf0*/  ULDC UR6, c[0x0][0x150] ;  /* 0x0000540000067ab9 */ /* 0x000fe20000000800 */
[----:B------:R-:W-:Y:S01]  /*5d00*/  ULDC UR7, c[0x0][0x630] ;  /* 0x00018c0000077ab9 */ /* 0x000fe20000000800 */
[----:B------:R-:W-:Y:S01]  /*5d10*/  ISETP.NE.AND.EX P1, PT, RZ, UR5, PT, P1 ;  /* 0x00000005ff007c0c */ /* 0x000fe2000bf25310 */
[----:B------:R-:W-:Y:S01]  /*5d20*/  IMAD.MOV.U32 R4, RZ, RZ, R16 ;  /* 0x000000ffff047224 */ /* 0x000fe200078e0010 */
[----:B0-----:R-:W-:-:S05]  /*5d30*/  I2FP.F32.U32 R5, R12 ;  /* 0x0000000c00057245 */ /* 0x001fca0000201000 */
[----:B------:R-:W-:Y:S01]  /*5d40*/  FMUL R14, R5, UR6 ;  /* 0x00000006050e7c20 */ /* 0x000fe20008400000 */
[----:B------:R-:W-:-:S05]  /*5d50*/  IMAD.MOV.U32 R5, RZ, RZ, R17 ;  /* 0x000000ffff057224 */ /* 0x000fca00078e0011 */
[----:B--2---:R-:W-:Y:S05]  /*5d60*/  @!P1 BRA `(.L_x_109) ;  /* 0x0000000000289947 */ /* 0x004fea0003800000 */
[----:B------:R-:W-:Y:S02]  /*5d70*/  ULDC UR6, c[0x0][0x634] ;  /* 0x00018d0000067ab9 */ /* 0x000fe40000000800 */
[----:B------:R-:W-:-:S05]  /*5d80*/  IADD3 R5, P1, R16, UR6, RZ ;  /* 0x0000000610057c10 */ /* 0x000fca000ff3e0ff */
[----:B------:R-:W-:-:S04]  /*5d90*/  IMAD.X R15, RZ, RZ, R17, P1 ;  /* 0x000000ffff0f7224 */ /* 0x000fc800008e0611 */
[----:B------:R-:W-:-:S04]  /*5da0*/  IMAD.WIDE.U32 R6, R15, UR4, RZ ;  /* 0x000000040f067c25 */ /* 0x000fc8000f8e00ff */
[----:B------:R-:W-:-:S04]  /*5db0*/  IMAD.WIDE.U32 R6, P1, R5, UR5, R6 ;  /* 0x0000000505067c25 */ /* 0x000fc8000f820006 */
[----:B------:R-:W-:-:S04]  /*5dc0*/  IMAD.WIDE.U32 R4, R5, UR4, RZ ;  /* 0x0000000405047c25 */ /* 0x000fc8000f8e00ff */
[----:B------:R-:W-:Y:S01]  /*5dd0*/  IMAD.MOV.U32 R4, RZ, RZ, R7 ;  /* 0x000000ffff047224 */ /* 0x000fe200078e0007 */
[----:B------:R-:W-:Y:S01]  /*5de0*/  IADD3 RZ, P3, R5, R6, RZ ;  /* 0x0000000605ff7210 */ /* 0x000fe20007f7e0ff */
[----:B------:R-:W-:-:S04]  /*5df0*/  IMAD.X R5, RZ, RZ, RZ, P1 ;  /* 0x000000ffff057224 */ /* 0x000fc800008e06ff */
[----:B------:R-:W-:-:S08]  /*5e00*/  IMAD.WIDE.U32.X R4, R15, UR5, R4, P3 ;  /* 0x000000050f047c25 */ /* 0x000fd000098e0404 */
.L_x_109:
[--C-:B------:R-:W-:Y:S01]  /*5e10*/  SHF.R.U64 R19, R4, UR7, R5.reuse ;  /* 0x0000000704137c19 */ /* 0x100fe20008001205 */
[----:B------:R-:W0:Y:S01]  /*5e20*/  F2I.U32.TRUNC.NTZ R14, R14 ;  /* 0x0000000e000e7305 */ /* 0x000e22000020f000 */
[----:B------:R-:W-:Y:S01]  /*5e30*/  SHF.R.U32.HI R4, RZ, UR7, R5 ;  /* 0x00000007ff047c19 */ /* 0x000fe20008011605 */
[----:B------:R-:W-:Y:S01]  /*5e40*/  ULDC.64 UR4, c[0x0][0x620] ;  /* 0x0001880000047ab9 */ /* 0x000fe20000000a00 */
[----:B------:R-:W-:Y:S01]  /*5e50*/  IADD3 R7, P1, RZ, -R19, RZ ;  /* 0x80000013ff077210 */ /* 0x000fe20007f3e0ff */
[----:B------:R-:W-:Y:S01]  /*5e60*/  ULDC.64 UR6, c[0x0][0x640] ;  /* 0x0001900000067ab9 */ /* 0x000fe20000000a00 */
[----:B------:R-:W2:Y:S03]  /*5e70*/  LDC R18, c[0x0][0x148] ;  /* 0x00005200ff127b82 */ /* 0x000ea60000000800 */
[----:B------:R-:W-:Y:S01]  /*5e80*/  IMAD.X R4, RZ, RZ, ~R4, P1 ;  /* 0x000000ffff047224 */ /* 0x000fe200008e0e04 */
[----:B------:R-:W-:-:S03]  /*5e90*/  ISETP.NE.U32.AND P1, PT, RZ, UR6, PT ;  /* 0x00000006ff007c0c */ /* 0x000fc6000bf25070 */
[----:B------:R-:W-:Y:S01]  /*5ea0*/  IMAD R6, R4, UR4, RZ ;  /* 0x0000000404067c24 */ /* 0x000fe2000f8e02ff */
[----:B------:R-:W-:Y:S01]  /*5eb0*/  ISETP.NE.AND.EX P1, PT, RZ, UR7, PT, P1 ;  /* 0x00000007ff007c0c */ /* 0x000fe2000bf25310 */
[----:B------:R-:W-:Y:S01]  /*5ec0*/  IMAD.WIDE.U32 R4, R7, UR4, R16 ;  /* 0x0000000407047c25 */ /* 0x000fe2000f8e0010 */
[----:B------:R-:W-:-:S03]  /*5ed0*/  ULDC UR4, c[0x0][0x618] ;  /* 0x0001860000047ab9 */ /* 0x000fc60000000800 */
[----:B------:R-:W-:Y:S01]  /*5ee0*/  IMAD R7, R7, UR5, R6 ;  /* 0x0000000507077c24 */ /* 0x000fe2000f8e0206 */
[----:B------:R-:W-:Y:S01]  /*5ef0*/  ULDC UR5, c[0x0][0x154] ;  /* 0x0000550000057ab9 */ /* 0x000fe20000000800 */
[----:B0-----:R-:W-:Y:S02]  /*5f00*/  IMAD.MOV R6, RZ, RZ, -R14 ;  /* 0x000000ffff067224 */ /* 0x001fe400078e0a0e */
[----:B------:R-:W-:Y:S02]  /*5f10*/  IMAD.IADD R5, R5, 0x1, R7 ;  /* 0x0000000105057824 */ /* 0x000fe400078e0207 */
[----:B-1----:R-:W-:Y:S01]  /*5f20*/  IMAD R12, R13, R6, R12 ;  /* 0x000000060d0c7224 */ /* 0x002fe200078e020c */
[----:B------:R-:W-:Y:S02]  /*5f30*/  I2FP.F32.U32 R6, R11 ;  /* 0x0000000b00067245 */ /* 0x000fe40000201000 */
[--C-:B------:R-:W-:Y:S02]  /*5f40*/  SHF.R.U64 R13, R4, UR4, R5.reuse ;  /* 0x00000004040d7c19 */ /* 0x100fe40008001205 */
[----:B------:R-:W-:Y:S01]  /*5f50*/  SHF.R.U32.HI R4, RZ, UR4, R5 ;  /* 0x00000004ff047c19 */ /* 0x000fe20008011605 */
[----:B------:R-:W-:Y:S01]  /*5f60*/  FMUL R6, R6, UR5 ;  /* 0x0000000506067c20 */ /* 0x000fe20008400000 */
[----:B------:R-:W-:-:S02]  /*5f70*/  ULDC UR4, c[0x0][0x608] ;  /* 0x0001820000047ab9 */ /* 0x000fc40000000800 */
[--C-:B------:R-:W-:Y:S01]  /*5f80*/  SHF.R.U64 R15, R13, UR4, R4.reuse ;  /* 0x000000040d0f7c19 */ /* 0x100fe20008001204 */
[----:B------:R0:W1:Y:S01]  /*5f90*/  F2I.U32.TRUNC.NTZ R20, R6 ;  /* 0x0000000600147305 */ /* 0x000062000020f000 */
[----:B------:R-:W-:Y:S01]  /*5fa0*/  SHF.R.U32.HI R4, RZ, UR4, R4 ;  /* 0x00000004ff047c19 */ /* 0x000fe20008011604 */
[----:B------:R-:W-:-:S03]  /*5fb0*/  ULDC UR4, c[0x0][0x658] ;  /* 0x0001960000047ab9 */ /* 0x000fc60000000800 */
[--C-:B------:R-:W-:Y:S02]  /*5fc0*/  SHF.R.U64 R14, R15, UR4, R4.reuse ;  /* 0x000000040f0e7c19 */ /* 0x100fe40008001204 */
[----:B------:R-:W-:-:S03]  /*5fd0*/  SHF.R.U32.HI R21, RZ, UR4, R4 ;  /* 0x00000004ff157c19 */ /* 0x000fc60008011604 */
[----:B------:R-:W-:Y:S02]  /*5fe0*/  IMAD.MOV.U32 R4, RZ, RZ, R14 ;  /* 0x000000ffff047224 */ /* 0x000fe400078e000e */
[----:B------:R-:W-:Y:S01]  /*5ff0*/  IMAD.MOV.U32 R5, RZ, RZ, R21 ;  /* 0x000000ffff057224 */ /* 0x000fe200078e0015 */
[----:B0-----:R-:W-:Y:S06]  /*6000*/  @!P1 BRA `(.L_x_110) ;  /* 0x0000000000289947 */ /* 0x001fec0003800000 */
        /* <DEDUP_REMOVED lines=10> */
.L_x_110:
[----:B------:R-:W-:Y:S01]  /*60b0*/  ISETP.NE.AND P1, PT, R2, 0x1, PT ;  /* 0x000000010200780c */ /* 0x000fe20003f25270 */
[----:B------:R-:W-:Y:S01]  /*60c0*/  ULDC UR4, c[0x0][0x648] ;  /* 0x0001920000047ab9 */ /* 0x000fe20000000800 */
[----:B------:R-:W-:Y:S01]  /*60d0*/  LOP3.LUT R15, R15, UR22, RZ, 0xc0, !PT ;  /* 0x000000160f0f7c12 */ /* 0x000fe2000f8ec0ff */
[----:B-1----:R-:W-:Y:S01]  /*60e0*/  IMAD.MOV R20, RZ, RZ, -R20 ;  /* 0x000000ffff147224 */ /* 0x002fe200078e0a14 */
[----:B------:R-:W-:Y:S01]  /*60f0*/  SHF.R.U64 R4, R4, UR4, R5 ;  /* 0x0000000404047c19 */ /* 0x000fe20008001205 */
[----:B------:R-:W-:Y:S01]  /*6100*/  ULDC UR4, c[0x0][0x638] ;  /* 0x00018e0000047ab9 */ /* 0x000fe20000000800 */
[----:B------:R-:W-:Y:S01]  /*6110*/  LOP3.LUT R13, R13, UR13, RZ, 0xc0, !PT ;  /* 0x0000000d0d0d7c12 */ /* 0x000fe2000f8ec0ff */
[----:B------:R-:W-:Y:S02]  /*6120*/  ULDC UR5, c[0x0][0x610] ;  /* 0x0001840000057ab9 */ /* 0x000fe40000000800 */
[----:B------:R-:W-:Y:S02]  /*6130*/  IMAD.MOV R5, RZ, RZ, -R4 ;  /* 0x000000ffff057224 */ /* 0x000fe400078e0a04 */
[----:B------:R-:W-:-:S02]  /*6140*/  IMAD R15, R4, UR21, R15 ;  /* 0x00000015040f7c24 */ /* 0x000fc4000f8e020f */
[----:B--2---:R-:W-:Y:S02]  /*6150*/  @P1 IMAD R12, R18, R20, R11 ;  /* 0x00000014120c1224 */ /* 0x004fe400078e020b */
[----:B------:R-:W-:Y:S01]  /*6160*/  IMAD R14, R5, UR4, R14 ;  /* 0x00000004050e7c24 */ /* 0x000fe2000f8e020e */
[----:B------:R-:W-:Y:S01]  /*6170*/  ULDC UR4, c[0x0][0x600] ;  /* 0x0001800000047ab9 */ /* 0x000fe20000000800 */
[----:B------:R-:W-:Y:S02]  /*6180*/  IMAD R12, R15, UR5, R12 ;  /* 0x000000050f0c7c24 */ /* 0x000fe4000f8e020c */
[----:B------:R-:W-:Y:S02]  /*6190*/  IMAD R5, R14, UR4, R13 ;  /* 0x000000040e057c24 */ /* 0x000fe4000f8e020d */
[----:B------:R-:W-:-:S03]  /*61a0*/  IMAD.MOV.U32 R4, RZ, RZ, 0x1 ;  /* 0x00000001ff047424 */ /* 0x000fc600078e00ff */
[----:B------:R-:W-:Y:S02]  /*61b0*/  SEL R18, R5, R12, !P1 ;  /* 0x0000000c05127207 */ /* 0x000fe40004800000 */
[----:B------:R-:W-:-:S07]  /*61c0*/  SEL R22, R12, R5, !P1 ;  /* 0x000000050c167207 */ /* 0x000fce0004800000 */
.L_x_108:
[----:B------:R-:W-:Y:S05]  /*61d0*/  BSYNC B1 ;  /* 0x0000000000017941 */ /* 0x000fea0003800000 */
.L_x_107:
[----:B------:R-:W-:-:S13]  /*61e0*/  LOP3.LUT P1, RZ, R4, 0xff, RZ, 0xc0, !PT ;  /* 0x000000ff04ff7812 */ /* 0x000fda000782c0ff */
[----:B------:R-:W-:Y:S05]  /*61f0*/  @P1 BRA `(.L_x_111) ;  /* 0xfffffff000c01947 */ /* 0x000fea000383ffff */
[----:B------:R-:W-:Y:S05]  /*6200*/  BSYNC B0 ;  /* 0x0000000000007941 */ /* 0x000fea0003800000 */
.L_x_99:
[----:B------:R-:W-:-:S03]  /*6210*/  UMOV UR4, 0xffffffff ;  /* 0xffffffff00047882 */ /* 0x000fc60000000000 */
[----:B------:R-:W-:Y:S05]  /*6220*/  BRA.DIV UR4, `(.L_x_112) ;  /* 0x0000000604247947 */ /* 0x000fea000b800000 */
[----:B------:R-:W-:-:S13]  /*6230*/  ELECT P6, URZ, PT ;  /* 0x00000000003f782f */ /* 0x000fda00038c0000 */
.L_x_127:
[----:B------:R-:W-:Y:S04]  /*6240*/  BSSY B0, `(.L_x_113) ;  /* 0x0000022000007945 */ /* 0x000fe80003800000 */
[----:B------:R-:W-:Y:S05]  /*6250*/  @!P6 BRA `(.L_x_114) ;  /* 0x000000000080e947 */ /* 0x000fea0003800000 */
[----:B------:R-:W-:-:S04]  /*6260*/  LOP3.LUT R23, R23, 0x2, RZ, 0xfc, !PT ;  /* 0x0000000217177812 */ /* 0x000fc800078efcff */
[----:B------:R-:W-:-:S13]  /*6270*/  ISETP.NE.AND P0, PT, R23, 0x3, PT ;  /* 0x000000031700780c */ /* 0x000fda0003f05270 */
[----:B------:R-:W-:Y:S05]  /*6280*/  @!P0 BRA `(.L_x_115) ;  /* 0x0000000000048947 */ /* 0x000fea0003800000 */
[----:B------:R-:W-:Y:S01]  /*6290*/  BPT.TRAP 0x1 ;  /* 0x000000040000795c */ /* 0x000fe20000300000 */
.L_x_115:
[----:B------:R-:W0:Y:S01]  /*62a0*/  S2R R5, SR_CgaCtaId ;  /* 0x0000000000057919 */ /* 0x000e220000008800 */
[----:B------:R-:W-:Y:S02]  /*62b0*/  MOV R0, 0x400 ;  /* 0x0000040000007802 */ /* 0x000fe40000000f00 */
[----:B------:R-:W-:Y:S02]  /*62c0*/  SHF.L.U32 R2, R3, 0x1f, RZ ;  /* 0x0000001f03027819 */ /* 0x000fe400000006ff */
[----:B0-----:R-:W-:-:S05]  /*62d0*/  LEA R5, R5, R0, 0x18 ;  /* 0x0000000005057211 */ /* 0x001fca00078ec0ff */
[----:B------:R-:W-:-:S04]  /*62e0*/  VIADD R5, R5, 0x18 ;  /* 0x0000001805057836 */ /* 0x000fc80000000000 */
[C---:B------:R-:W-:Y:S02]  /*62f0*/  IMAD R7, R8.reuse, 0x8, R5 ;  /* 0x0000000808077824 */ /* 0x040fe400078e0205 */
[----:B------:R-:W-:Y:S02]  /*6300*/  VIADD R8, R8, 0x1 ;  /* 0x0000000108087836 */ /* 0x000fe40000000000 */
[----:B------:R-:W0:Y:S03]  /*6310*/  SYNCS.PHASECHK.TRANS64.TRYWAIT P0, [R7+URZ], R2 ;  /* 0x00000002070075a7 */ /* 0x000e26000800017f */
[----:B------:R-:W-:-:S04]  /*6320*/  ISETP.NE.AND P1, PT, R8, 0x3, PT ;  /* 0x000000030800780c */ /* 0x000fc80003f25270 */
[----:B------:R-:W-:Y:S02]  /*6330*/  SEL R0, RZ, 0x1, P1 ;  /* 0x00000001ff007807 */ /* 0x000fe40000800000 */
[----:B------:R-:W-:Y:S02]  /*6340*/  SEL R8, R8, RZ, P1 ;  /* 0x000000ff08087207 */ /* 0x000fe40000800000 */
[----:B------:R-:W-:-:S03]  /*6350*/  LOP3.LUT R9, R3, R0, RZ, 0x3c, !PT ;  /* 0x0000000003097212 */ /* 0x000fc600078e3cff */
[----:B------:R-:W-:Y:S01]  /*6360*/  IMAD R4, R8, 0x8, R5 ;  /* 0x0000000808047824 */ /* 0x000fe200078e0205 */
[----:B------:R-:W-:Y:S01]  /*6370*/  SHF.L.U32 R3, R9, 0x1f, RZ ;  /* 0x0000001f09037819 */ /* 0x000fe200000006ff */
[----:B0-----:R-:W-:Y:S06]  /*6380*/  @!P0 BRA `(.L_x_116) ;  /* 0x0000000000ec8947 */ /* 0x001fec0003800000 */
.L_x_128:
[----:B------:R-:W1:Y:S01]  /*6390*/  SYNCS.PHASECHK.TRANS64.TRYWAIT P0, [R4+URZ], R3 ;  /* 0x00000003040075a7 */ /* 0x000e62000800017f */
[----:B------:R-:W-:-:S05]  /*63a0*/  VIADD R0, R8, 0x1 ;  /* 0x0000000108007836 */ /* 0x000fca0000000000 */
[----:B------:R-:W-:-:S04]  /*63b0*/  ISETP.NE.AND P1, PT, R0, 0x3, PT ;  /* 0x000000030000780c */ /* 0x000fc80003f25270 */
[----:B0-----:R-:W-:Y:S02]  /*63c0*/  SEL R2, RZ, 0x1, P1 ;  /* 0x00000001ff027807 */ /* 0x001fe40000800000 */
[----:B------:R-:W-:Y:S02]  /*63d0*/  SEL R0, R0, RZ, P1 ;  /* 0x000000ff00007207 */ /* 0x000fe40000800000 */
[----:B------:R-:W-:Y:S01]  /*63e0*/  LOP3.LUT R2, R9, R2, RZ, 0x3c, !PT ;  /* 0x0000000209027212 */ /* 0x000fe200078e3cff */
[----:B-1----:R-:W-:Y:S06]  /*63f0*/  @!P0 BRA `(.L_x_117) ;  /* 0x0000000000e48947 */ /* 0x002fec0003800000 */
.L_x_129:
[----:B------:R-:W-:Y:S01]  /*6400*/  IMAD R5, R0, 0x8, R5 ;  /* 0x0000000800057824 */ /* 0x000fe200078e0205 */
[----:B------:R-:W-:-:S07]  /*6410*/  SHF.L.U32 R0, R2, 0x1f, RZ ;  /* 0x0000001f02007819 */ /* 0x000fce00000006ff */
.L_x_118:
[----:B-1----:R1:W2:Y:S02]  /*6420*/  SYNCS.PHASECHK.TRANS64.TRYWAIT P0, [R5+URZ], R0 ;  /* 0x00000000050075a7 */ /* 0x0022a4000800017f */
[----:B--2---:R-:W-:Y:S05]  /*6430*/  @!P0 NANOSLEEP.SYNCS 0x989680 ;  /* 0x009896800000895d */ /* 0x004fea0003900000 */
[----:B------:R-:W2:Y:S02]  /*6440*/  @!P0 SYNCS.PHASECHK.TRANS64 P0, [R5+URZ], R0 ;  /* 0x00000000050085a7 */ /* 0x000ea4000800007f */
[----:B--2---:R-:W-:Y:S05]  /*6450*/  @!P0 BRA `(.L_x_118) ;  /* 0xfffffffc00f08947 */ /* 0x004fea000383ffff */
.L_x_114:
[----:B------:R-:W-:Y:S05]  /*6460*/  BSYNC B0 ;  /* 0x0000000000007941 */ /* 0x000fea0003800000 */
.L_x_113:
[----:B------:R-:W-:Y:S05]  /*6470*/  EXIT ;  /* 0x000000000000794d */ /* 0x000fea0003800000 */
.L_x_15:
[----:B0-----:R-:W-:-:S04]  /*6480*/  IMAD.U32 R3, RZ, RZ, UR43 ;  /* 0x0000002bff037e24 */ /* 0x001fc8000f8e00ff */
[----:B------:R0:W1:Y:S03]  /*6490*/  SYNCS.PHASECHK.TRANS64.TRYWAIT P0, [R3+URZ+-0x8], R0 ;  /* 0xfffff800030075a7 */ /* 0x000066000800017f */
[----:B-1----:R-:W-:Y:S05]  /*64a0*/  @!P0 NANOSLEEP.SYNCS 0x989680 ;  /* 0x009896800000895d */ /* 0x002fea0003900000 */
[----:B------:R-:W1:Y:S02]  /*64b0*/  @!P0 SYNCS.PHASECHK.TRANS64 P0, [R3+URZ+-0x8], R0 ;  /* 0xfffff800030085a7 */ /* 0x000e64000800007f */
[----:B-1----:R-:W-:Y:S05]  /*64c0*/  @!P0 BRA `(.L_x_15) ;  /* 0xfffffffc00ec8947 */ /* 0x002fea000383ffff */
[----:B------:R-:W-:Y:S05]  /*64d0*/  BRA `(.L_x_119) ;  /* 0xffffffb000347947 */ /* 0x000fea000383ffff */
.L_x_20:
[----:B-1----:R1:W2:Y:S02]  /*64e0*/  SYNCS.PHASECHK.TRANS64.TRYWAIT P1, [R3+URZ], R0 ;  /* 0x00000000030075a7 */ /* 0x0022a4000802017f */
[----:B--2---:R-:W-:Y:S05]  /*64f0*/  @!P1 NANOSLEEP.SYNCS 0x989680 ;  /* 0x009896800000995d */ /* 0x004fea0003900000 */
[----:B------:R-:W2:Y:S02]  /*6500*/  @!P1 SYNCS.PHASECHK.TRANS64 P1, [R3+URZ], R0 ;  /* 0x00000000030095a7 */ /* 0x000ea4000802007f */
[----:B--2---:R-:W-:Y:S05]  /*6510*/  @!P1 BRA `(.L_x_20) ;  /* 0xfffffffc00f09947 */ /* 0x004fea000383ffff */
[----:B------:R-:W-:Y:S05]  /*6520*/  BRA `(.L_x_19) ;  /* 0xffffffb000a07947 */ /* 0x000fea000383ffff */
.L_x_25:
[----:B-1----:R-:W-:-:S04]  /*6530*/  IMAD.U32 R4, RZ, RZ, UR6 ;  /* 0x00000006ff047e24 */ /* 0x002fc8000f8e00ff */
[----:B------:R1:W2:Y:S03]  /*6540*/  SYNCS.PHASECHK.TRANS64.TRYWAIT P1, [R4+URZ], R3 ;  /* 0x00000003040075a7 */ /* 0x0002a6000802017f */
[----:B--2---:R-:W-:Y:S05]  /*6550*/  @!P1 NANOSLEEP.SYNCS 0x989680 ;  /* 0x009896800000995d */ /* 0x004fea0003900000 */
[----:B------:R-:W2:Y:S02]  /*6560*/  @!P1 SYNCS.PHASECHK.TRANS64 P1, [R4+URZ], R3 ;  /* 0x00000003040095a7 */ /* 0x000ea4000802007f */
[----:B--2---:R-:W-:Y:S05]  /*6570*/  @!P1 BRA `(.L_x_25) ;  /* 0xfffffffc00ec9947 */ /* 0x004fea000383ffff */
[----:B------:R-:W-:Y:S05]  /*6580*/  BRA `(.L_x_24) ;  /* 0xffffffb800a87947 */ /* 0x000fea000383ffff */
.L_x_31:
[----:B0-----:R-:W-:-:S04]  /*6590*/  IMAD.U32 R3, RZ, RZ, UR43 ;  /* 0x0000002bff037e24 */ /* 0x001fc8000f8e00ff */
[----:B------:R0:W1:Y:S03]  /*65a0*/  SYNCS.PHASECHK.TRANS64.TRYWAIT P0, [R3+URZ+0x8], R0 ;  /* 0x00000800030075a7 */ /* 0x000066000800017f */
[----:B-1----:R-:W-:Y:S05]  /*65b0*/  @!P0 NANOSLEEP.SYNCS 0x989680 ;  /* 0x009896800000895d */ /* 0x002fea0003900000 */
[----:B------:R-:W1:Y:S02]  /*65c0*/  @!P0 SYNCS.PHASECHK.TRANS64 P0, [R3+URZ+0x8], R0 ;  /* 0x00000800030085a7 */ /* 0x000e64000800007f */
[----:B-1----:R-:W-:Y:S05]  /*65d0*/  @!P0 BRA `(.L_x_31) ;  /* 0xfffffffc00ec8947 */ /* 0x002fea000383ffff */
[----:B------:R-:W-:Y:S05]  /*65e0*/  BRA `(.L_x_120) ;  /* 0xffffffc400247947 */ /* 0x000fea000383ffff */
.L_x_100:
[----:B------:R-:W-:Y:S01]  /*65f0*/  BSSY B1, `(.L_x_121) ;  /* 0x0000006000017945 */ /* 0x000fe20003800000 */
[----:B------:R-:W-:-:S07]  /*6600*/  IMAD.MOV.U32 R15, RZ, RZ, -0x1 ;  /* 0xffffffffff0f7424 */ /* 0x000fce00078e00ff */
[----:B-----5:R-:W-:Y:S05]  /*6610*/  WARPSYNC.COLLECTIVE R15, `(.L_x_122) ;  /* 0x000000000f0c7348 */ /* 0x020fea0003c00000 */
[----:B------:R-:W-:Y:S02]  /*6620*/  ELECT P6, UR62, PT ;  /* 0x00000000003e782f */ /* 0x000fe400038c0000 */
[----:B------:R-:W-:Y:S01]  /*6630*/  MOV R14, UR62 ;  /* 0x0000003e000e7c02 */ /* 0x000fe20008000f00 */
[----:B-----5:R-:W-:Y:S10]  /*6640*/  ENDCOLLECTIVE ;  /* 0x000000000000791b */ /* 0x020ff40003800000 */
.L_x_122:
[----:B------:R-:W-:Y:S05]  /*6650*/  BSYNC B1 ;  /* 0x0000000000017941 */ /* 0x000fea0003800000 */
.L_x_121:
[----:B------:R-:W-:Y:S05]  /*6660*/  BRA `(.L_x_123) ;  /* 0xffffffec00b07947 */ /* 0x000fea000383ffff */
.L_x_103:
[----:B-1----:R1:W2:Y:S02]  /*6670*/  SYNCS.PHASECHK.TRANS64.TRYWAIT P1, [R11+URZ+0x18], R6 ;  /* 0x000018060b0075a7 */ /* 0x0022a4000802017f */
[----:B--2---:R-:W-:Y:S05]  /*6680*/  @!P1 NANOSLEEP.SYNCS 0x989680 ;  /* 0x009896800000995d */ /* 0x004fea0003900000 */
[----:B------:R-:W2:Y:S02]  /*6690*/  @!P1 SYNCS.PHASECHK.TRANS64 P1, [R11+URZ+0x18], R6 ;  /* 0x000018060b0095a7 */ /* 0x000ea4000802007f */
[----:B--2---:R-:W-:Y:S05]  /*66a0*/  @!P1 BRA `(.L_x_103) ;  /* 0xfffffffc00f09947 */ /* 0x004fea000383ffff */
[----:B------:R-:W-:Y:S05]  /*66b0*/  BRA `(.L_x_124) ;  /* 0xffffffec00e47947 */ /* 0x000fea000383ffff */
.L_x_112:
[----:B------:R-:W-:Y:S01]  /*66c0*/  BSSY B0, `(.L_x_125) ;  /* 0x0000006000007945 */ /* 0x000fe20003800000 */
[----:B------:R-:W-:-:S07]  /*66d0*/  IMAD.MOV.U32 R15, RZ, RZ, -0x1 ;  /* 0xffffffffff0f7424 */ /* 0x000fce00078e00ff */
[----:B-----5:R-:W-:Y:S05]  /*66e0*/  WARPSYNC.COLLECTIVE R15, `(.L_x_126) ;  /* 0x000000000f0c7348 */ /* 0x020fea0003c00000 */
[----:B------:R-:W-:Y:S02]  /*66f0*/  ELECT P6, UR62, PT ;  /* 0x00000000003e782f */ /* 0x000fe400038c0000 */
[----:B------:R-:W-:Y:S01]  /*6700*/  MOV R14, UR62 ;  /* 0x0000003e000e7c02 */ /* 0x000fe20008000f00 */
[----:B-----5:R-:W-:Y:S10]  /*6710*/  ENDCOLLECTIVE ;  /* 0x000000000000791b */ /* 0x020ff40003800000 */
.L_x_126:
[----:B------:R-:W-:Y:S05]  /*6720*/  BSYNC B0 ;  /* 0x0000000000007941 */ /* 0x000fea0003800000 */
.L_x_125:
[----:B------:R-:W-:Y:S05]  /*6730*/  BRA `(.L_x_127) ;  /* 0xfffffff800c07947 */ /* 0x000fea000383ffff */
.L_x_116:
[----:B0-----:R0:W1:Y:S02]  /*6740*/  SYNCS.PHASECHK.TRANS64.TRYWAIT P0, [R7+URZ], R2 ;  /* 0x00000002070075a7 */ /* 0x001064000800017f */
[----:B-1----:R-:W-:Y:S05]  /*6750*/  @!P0 NANOSLEEP.SYNCS 0x989680 ;  /* 0x009896800000895d */ /* 0x002fea0003900000 */
[----:B------:R-:W1:Y:S02]  /*6760*/  @!P0 SYNCS.PHASECHK.TRANS64 P0, [R7+URZ], R2 ;  /* 0x00000002070085a7 */ /* 0x000e64000800007f */
[----:B-1----:R-:W-:Y:S05]  /*6770*/  @!P0 BRA `(.L_x_116) ;  /* 0xfffffffc00f08947 */ /* 0x002fea000383ffff */
[----:B------:R-:W-:Y:S05]  /*6780*/  BRA `(.L_x_128) ;  /* 0xfffffffc00007947 */ /* 0x000fea000383ffff */
.L_x_117:
[----:B0-----:R0:W1:Y:S02]  /*6790*/  SYNCS.PHASECHK.TRANS64.TRYWAIT P0, [R4+URZ], R3 ;  /* 0x00000003040075a7 */ /* 0x001064000800017f */
[----:B-1----:R-:W-:Y:S05]  /*67a0*/  @!P0 NANOSLEEP.SYNCS 0x989680 ;  /* 0x009896800000895d */ /* 0x002fea0003900000 */
[----:B------:R-:W1:Y:S02]  /*67b0*/  @!P0 SYNCS.PHASECHK.TRANS64 P0, [R4+URZ], R3 ;  /* 0x00000003040085a7 */ /* 0x000e64000800007f */
[----:B-1----:R-:W-:Y:S05]  /*67c0*/  @!P0 BRA `(.L_x_117) ;  /* 0xfffffffc00f08947 */ /* 0x002fea000383ffff */
[----:B------:R-:W-:Y:S05]  /*67d0*/  BRA `(.L_x_129) ;  /* 0xfffffffc00087947 */ /* 0x000fea000383ffff */
.L_x_130:
[----:B------:R-:W-:-:S00]  /*67e0*/  BRA `(.L_x_130) ;  /* 0xfffffffc00fc7947 */ /* 0x000fc0000383ffff */
[----:B------:R-:W-:-:S00]  /*67f0*/  NOP ;  /* 0x0000000000007918 */ /* 0x000fc00000000000 */
        /* <DEDUP_REMOVED lines=8> */
.L_x_131:


//--------------------- .nv.global.init           --------------------------
	.section	.nv.global.init,"aw",@progbits
.nv.global.init:
	.type		$str$22,@object
	.size		$str$22,($str$23 - $str$22)
$str$22:
        /*0000*/ 	.byte	0x6b, 0x5f, 0x74, 0x69, 0x6c, 0x65, 0x5f, 0x63, 0x6f, 0x75, 0x6e, 0x74, 0x20, 0x3e, 0x3d, 0x20
        /*0010*/ 	.byte	0x31, 0x00
	.type		$str$23,@object
	.size		$str$23,(__unnamed_1 - $str$23)
$str$23:
        /*0012*/ 	.byte	0x2f, 0x74, 0x6d, 0x70, 0x2f, 0x63, 0x75, 0x74, 0x6c, 0x61, 0x73, 0x73, 0x5f, 0x73, 0x77, 0x65
        /*0022*/ 	.byte	0x65, 0x70, 0x5f, 0x73, 0x72, 0x63, 0x2f, 0x69, 0x6e, 0x63, 0x6c, 0x75, 0x64, 0x65, 0x2f, 0x63
        /*0032*/ 	.byte	0x75, 0x74, 0x6c, 0x61, 0x73, 0x73, 0x2f, 0x67, 0x65, 0x6d, 0x6d, 0x2f, 0x63, 0x6f, 0x6c, 0x6c
        /*0042*/ 	.byte	0x65, 0x63, 0x74, 0x69, 0x76, 0x65, 0x2f, 0x73, 0x6d, 0x39, 0x30, 0x5f, 0x6d, 0x6d, 0x61, 0x5f
        /*0052*/ 	.byte	0x74, 0x6d, 0x61, 0x5f, 0x67, 0x6d, 0x6d, 0x61, 0x5f, 0x73, 0x73, 0x5f, 0x77, 0x61, 0x72, 0x70
        /*0062*/ 	.byte	0x73, 0x70, 0x65, 0x63, 0x69, 0x61, 0x6c, 0x69, 0x7a, 0x65, 0x64, 0x2e, 0x68, 0x70, 0x70, 0x00
	.type		__unnamed_1,@object
	.size		__unnamed_1,(.L_0 - __unnamed_1)
__unnamed_1:
        /*0072*/ 	.byte	0x76, 0x6f, 0x69, 0x64, 0x20, 0x63, 0x75, 0x74, 0x6c, 0x61, 0x73, 0x73, 0x3a, 0x3a, 0x67, 0x65
        /* <DEDUP_REMOVED lines=176> */
        /*0b82*/ 	.byte	0x64, 0x65, 0x6e, 0x74, 0x69, 0x74, 0x79, 0x5d, 0x00
.L_0:


//--------------------- .nv.shared._ZN7cutlass13device_kernelINS_4gemm6kernel13GemmUniversalIN4cute5tupleIJiiiiEEENS1_10collective13CollectiveMmaINS1_34MainloopSm90TmaGmmaWarpSpecializedILi3ENS5_IJNS4_1CILi1EEESB_SB_EEENS1_32KernelTmaWarpSpecializedPingpongEEENS5_IJNSA_ILi64EEESF_NSA_ILi128EEEEEENS_10tfloat32_tENS5_IJlSB_lEEESI_SJ_NS4_8TiledMMAINS4_8MMA_AtomIJNS4_4SM904GMMA29MMA_64x64x8_F32TF32TF32_SS_TNILNSN_7ScaleInE1ELSP_1EEEEEENS4_6LayoutISC_NS5_IJNSA_ILi0EEEST_ST_EEEEENS5_IJNS4_10UnderscoreESW_SW_EEEEENS4_13SM90_TMA_LOADENS4_14ComposedLayoutINS4_7SwizzleILi3ELi4ELi3EEENS4_18smem_ptr_flag_bitsILi32EEENSS_INS5_IJNSA_ILi8EEENSA_ILi32EEEEEENS5_IJS16_SB_EEEEEEEvNS4_8identityESZ_S1A_vS1B_EENS_8epilogue10collective6detail29Sm90TmaWarpSpecializedAdapterINS1E_15DefaultEpilogueISI_SJ_SJ_NS1D_6thread17LinearCombinationISI_Li1EffLNS1I_9ScaleType4KindE0ELNS_15FloatRoundStyleE2ESI_EENS1_15EpilogueDefaultEEEEEvvEEEEvNT_6ParamsE --------------------------
	.section	.nv.shared._ZN7cutlass13device_kernelINS_4gemm6kernel13GemmUniversalIN4cute5tupleIJiiiiEEENS1_10collective13CollectiveMmaINS1_34MainloopSm90TmaGmmaWarpSpecializedILi3ENS5_IJNS4_1CILi1EEESB_SB_EEENS1_32KernelTmaWarpSpecializedPingpongEEENS5_IJNSA_ILi64EEESF_NSA_ILi128EEEEEENS_10tfloat32_tENS5_IJlSB_lEEESI_SJ_NS4_8TiledMMAINS4_8MMA_AtomIJNS4_4SM904GMMA29MMA_64x64x8_F32TF32TF32_SS_TNILNSN_7ScaleInE1ELSP_1EEEEEENS4_6LayoutISC_NS5_IJNSA_ILi0EEEST_ST_EEEEENS5_IJNS4_10UnderscoreESW_SW_EEEEENS4_13SM90_TMA_LOADENS4_14ComposedLayoutINS4_7SwizzleILi3ELi4ELi3EEENS4_18smem_ptr_flag_bitsILi32EEENSS_INS5_IJNSA_ILi8EEENSA_ILi32EEEEEENS5_IJS16_SB_EEEEEEEvNS4_8identityESZ_S1A_vS1B_EENS_8epilogue10collective6detail29Sm90TmaWarpSpecializedAdapterINS1E_15DefaultEpilogueISI_SJ_SJ_NS1D_6thread17LinearCombinationISI_Li1EffLNS1I_9ScaleType4KindE0ELNS_15FloatRoundStyleE2ESI_EENS1_15EpilogueDefaultEEEEEvvEEEEvNT_6ParamsE,"aw",@nobits
	.sectionflags	@""
	.align	16
	.zero		1024


//--------------------- .nv.shared.reserved.0     --------------------------
	.section	.nv.shared.reserved.0,"aw",@nobits
	.weak		__nv_reservedSMEM_offset_0_alias
	.size		__nv_reservedSMEM_offset_0_alias, 0, 0
	.other		__nv_reservedSMEM_offset_0_alias,@"STO_CUDA_RESERVED_SHARED STV_DEFAULT"
__nv_reservedSMEM_offset_0_alias:
	.zero		0


//--------------------- .nv.global                --------------------------
	.section	.nv.global,"aw",@nobits
.nv.global:
	.type		_ZN40_INTERNAL_e90b0964_4_k_cu_75b10bb7_192474cute1_E,@object
	.size		_ZN40_INTERNAL_e90b0964_4_k_cu_75b10bb7_192474cute1_E,(_ZN40_INTERNAL_e90b0964_4_k_cu_75b10bb7_192474cuda3std3__45__cpo6cbeginE - _ZN40_INTERNAL_e90b0964_4_k_cu_75b10bb7_192474cute1_E)
_ZN40_INTERNAL_e90b0964_4_k_cu_75b10bb7_192474cute1_E:
	.zero		1
	.type		_ZN40_INTERNAL_e90b0964_4_k_cu_75b10bb7_192474cuda3std3__45__cpo6cbeginE,@object
	.size		_ZN40_INTERNAL_e90b0964_4_k_cu_75b10bb7_192474cuda3std3__45__cpo6cbeginE,(_ZN40_INTERNAL_e90b0964_4_k_cu_75b10bb7_192474cuda3std3__48in_placeE - _ZN40_INTERNAL_e90b0964_4_k_cu_75b10bb7_192474cuda3std3__45__cpo6cbeginE)
_ZN40_INTERNAL_e90b0964_4_k_cu_75b10bb7_192474cuda3std3__45__cpo6cbeginE:
	.zero		1
	.type		_ZN40_INTERNAL_e90b0964_4_k_cu_75b10bb7_192474cuda3std3__48in_placeE,@object
	.size		_ZN40_INTERNAL_e90b0964_4_k_cu_75b10bb7_192474cuda3std3__48in_placeE,(_ZN40_INTERNAL_e90b0964_4_k_cu_75b10bb7_192474cuda3std6ranges3__45__cpo9iter_moveE - _ZN40_INTERNAL_e90b0964_4_k_cu_75b10bb7_192474cuda3std3__48in_placeE)
_ZN40_INTERNAL_e90b0964_4_k_cu_75b10bb7_192474cuda3std3__48in_placeE:
	.zero		1
	.type		_ZN40_INTERNAL_e90b0964_4_k_cu_75b10bb7_192474cuda3std6ranges3__45__cpo9iter_moveE,@object
	.size		_ZN40_INTERNAL_e90b0964_4_k_cu_75b10bb7_192474cuda3std6ranges3__45__cpo9iter_moveE,(_ZN40_INTERNAL_e90b0964_4_k_cu_75b10bb7_192474cuda3std3__45__cpo5beginE - _ZN40_INTERNAL_e90b0964_4_k_cu_75b10bb7_192474cuda3std6ranges3__45__cpo9iter_moveE)
_ZN40_INTERNAL_e90b0964_4_k_cu_75b10bb7_192474cuda3std6ranges3__45__cpo9iter_moveE:
	.zero		1
	.type		_ZN40_INTERNAL_e90b0964_4_k_cu_75b10bb7_192474cuda3std3__45__cpo5beginE,@object
	.size		_ZN40_INTERNAL_e90b0964_4_k_cu_75b10bb7_192474cuda3std3__45__cpo5beginE,(_ZN40_INTERNAL_e90b0964_4_k_cu_75b10bb7_192474cuda3std3__442_GLOBAL__N__e90b0964_4_k_cu_75b10bb7_192476ignoreE - _ZN40_INTERNAL_e90b0964_4_k_cu_75b10bb7_192474cuda3std3__45__cpo5beginE)
_ZN40_INTERNAL_e90b0964_4_k_cu_75b10bb7_192474cuda3std3__45__cpo5beginE:
	.zero		1
	.type		_ZN40_INTERNAL_e90b0964_4_k_cu_75b10bb7_192474cuda3std3__442_GLOBAL__N__e90b0964_4_k_cu_75b10bb7_192476ignoreE,@object
	.size		_ZN40_INTERNAL_e90b0964_4_k_cu_75b10bb7_192474cuda3std3__442_GLOBAL__N__e90b0964_4_k_cu_75b10bb7_192476ignoreE,(_ZN40_INTERNAL_e90b0964_4_k_cu_75b10bb7_192474cute7productE - _ZN40_INTERNAL_e90b0964_4_k_cu_75b10bb7_192474cuda3std3__442_GLOBAL__N__e90b0964_4_k_cu_75b10bb7_192476ignoreE)
_ZN40_INTERNAL_e90b0964_4_k_cu_75b10bb7_192474cuda3std3__442_GLOBAL__N__e90b0964_4_k_cu_75b10bb7_192476ignoreE:
	.zero		1
	.type		_ZN40_INTERNAL_e90b0964_4_k_cu_75b10bb7_192474cute7productE,@object
	.size		_ZN40_INTERNAL_e90b0964_4_k_cu_75b10bb7_192474cute7productE,(_ZN40_INTERNAL_e90b0964_4_k_cu_75b10bb7_192474cuda3std3__45__cpo3endE - _ZN40_INTERNAL_e90b0964_4_k_cu_75b10bb7_192474cute7productE)
_ZN40_INTERNAL_e90b0964_4_k_cu_75b10bb7_192474cute7productE:
	.zero		1
	.type		_ZN40_INTERNAL_e90b0964_4_k_cu_75b10bb7_192474cuda3std3__45__cpo3endE,@object
	.size		_ZN40_INTERNAL_e90b0964_4_k_cu_75b10bb7_192474cuda3std3__45__cpo3endE,(_ZN40_INTERNAL_e90b0964_4_k_cu_75b10bb7_192474cuda3std3__419piecewise_constructE - _ZN40_INTERNAL_e90b0964_4_k_cu_75b10bb7_192474cuda3std3__45__cpo3endE)
_ZN40_INTERNAL_e90b0964_4_k_cu_75b10bb7_192474cuda3std3__45__cpo3endE:
	.zero		1
	.type		_ZN40_INTERNAL_e90b0964_4_k_cu_75b10bb7_192474cuda3std3__419piecewise_constructE,@object
	.size		_ZN40_INTERNAL_e90b0964_4_k_cu_75b10bb7_192474cuda3std3__419piecewise_constructE,(_ZN40_INTERNAL_e90b0964_4_k_cu_75b10bb7_192474cuda3std3__45__cpo4cendE - _ZN40_INTERNAL_e90b0964_4_k_cu_75b10bb7_192474cuda3std3__419piecewise_constructE)
_ZN40_INTERNAL_e90b0964_4_k_cu_75b10bb7_192474cuda3std3__419piecewise_constructE:
	.zero		1
	.type		_ZN40_INTERNAL_e90b0964_4_k_cu_75b10bb7_192474cuda3std3__45__cpo4cendE,@object
	.size		_ZN40_INTERNAL_e90b0964_4_k_cu_75b10bb7_192474cuda3std3__45__cpo4cendE,(_ZN40_INTERNAL_e90b0964_4_k_cu_75b10bb7_192474cuda3std6ranges3__45__cpo4swapE - _ZN40_INTERNAL_e90b0964_4_k_cu_75b10bb7_192474cuda3std3__45__cpo4cendE)
_ZN40_INTERNAL_e90b0964_4_k_cu_75b10bb7_192474cuda3std3__45__cpo4cendE:
	.zero		1
	.type		_ZN40_INTERNAL_e90b0964_4_k_cu_75b10bb7_192474cuda3std6ranges3__45__cpo4swapE,@object
	.size		_ZN40_INTERNAL_e90b0964_4_k_cu_75b10bb7_192474cuda3std6ranges3__45__cpo4swapE,(.L_8 - _ZN40_INTERNAL_e90b0964_4_k_cu_75b10bb7_192474cuda3std6ranges3__45__cpo4swapE)
_ZN40_INTERNAL_e90b0964_4_k_cu_75b10bb7_192474cuda3std6ranges3__45__cpo4swapE:
	.zero		1
.L_8:


//--------------------- .nv.constant0._ZN7cutlass13device_kernelINS_4gemm6kernel13GemmUniversalIN4cute5tupleIJiiiiEEENS1_10collective13CollectiveMmaINS1_34MainloopSm90TmaGmmaWarpSpecializedILi3ENS5_IJNS4_1CILi1EEESB_SB_EEENS1_32KernelTmaWarpSpecializedPingpongEEENS5_IJNSA_ILi64EEESF_NSA_ILi128EEEEEENS_10tfloat32_tENS5_IJlSB_lEEESI_SJ_NS4_8TiledMMAINS4_8MMA_AtomIJNS4_4SM904GMMA29MMA_64x64x8_F32TF32TF32_SS_TNILNSN_7ScaleInE1ELSP_1EEEEEENS4_6LayoutISC_NS5_IJNSA_ILi0EEEST_ST_EEEEENS5_IJNS4_10UnderscoreESW_SW_EEEEENS4_13SM90_TMA_LOADENS4_14ComposedLayoutINS4_7SwizzleILi3ELi4ELi3EEENS4_18smem_ptr_flag_bitsILi32EEENSS_INS5_IJNSA_ILi8EEENSA_ILi32EEEEEENS5_IJS16_SB_EEEEEEEvNS4_8identityESZ_S1A_vS1B_EENS_8epilogue10collective6detail29Sm90TmaWarpSpecializedAdapterINS1E_15DefaultEpilogueISI_SJ_SJ_NS1D_6thread17LinearCombinationISI_Li1EffLNS1I_9ScaleType4KindE0ELNS_15FloatRoundStyleE2ESI_EENS1_15EpilogueDefaultEEEEEvvEEEEvNT_6ParamsE --------------------------
	.section	.nv.constant0._ZN7cutlass13device_kernelINS_4gemm6kernel13GemmUniversalIN4cute5tupleIJiiiiEEENS1_10collective13CollectiveMmaINS1_34MainloopSm90TmaGmmaWarpSpecializedILi3ENS5_IJNS4_1CILi1EEESB_SB_EEENS1_32KernelTmaWarpSpecializedPingpongEEENS5_IJNSA_ILi64EEESF_NSA_ILi128EEEEEENS_10tfloat32_tENS5_IJlSB_lEEESI_SJ_NS4_8TiledMMAINS4_8MMA_AtomIJNS4_4SM904GMMA29MMA_64x64x8_F32TF32TF32_SS_TNILNSN_7ScaleInE1ELSP_1EEEEEENS4_6LayoutISC_NS5_IJNSA_ILi0EEEST_ST_EEEEENS5_IJNS4_10UnderscoreESW_SW_EEEEENS4_13SM90_TMA_LOADENS4_14ComposedLayoutINS4_7SwizzleILi3ELi4ELi3EEENS4_18smem_ptr_flag_bitsILi32EEENSS_INS5_IJNSA_ILi8EEENSA_ILi32EEEEEENS5_IJS16_SB_EEEEEEEvNS4_8identityESZ_S1A_vS1B_EENS_8epilogue10collective6detail29Sm90TmaWarpSpecializedAdapterINS1E_15DefaultEpilogueISI_SJ_SJ_NS1D_6thread17LinearCombinationISI_Li1EffLNS1I_9ScaleType4KindE0ELNS_15FloatRoundStyleE2ESI_EENS1_15EpilogueDefaultEEEEEvvEEEEvNT_6ParamsE,"a",@progbits
	.sectionflags	@""
	.align	4
.nv.constant0._ZN7cutlass13device_kernelINS_4gemm6kernel13GemmUniversalIN4cute5tupleIJiiiiEEENS1_10collective13CollectiveMmaINS1_34MainloopSm90TmaGmmaWarpSpecializedILi3ENS5_IJNS4_1CILi1EEESB_SB_EEENS1_32KernelTmaWarpSpecializedPingpongEEENS5_IJNSA_ILi64EEESF_NSA_ILi128EEEEEENS_10tfloat32_tENS5_IJlSB_lEEESI_SJ_NS4_8TiledMMAINS4_8MMA_AtomIJNS4_4SM904GMMA29MMA_64x64x8_F32TF32TF32_SS_TNILNSN_7ScaleInE1ELSP_1EEEEEENS4_6LayoutISC_NS5_IJNSA_ILi0EEEST_ST_EEEEENS5_IJNS4_10UnderscoreESW_SW_EEEEENS4_13SM90_TMA_LOADENS4_14ComposedLayoutINS4_7SwizzleILi3ELi4ELi3EEENS4_18smem_ptr_flag_bitsILi32EEENSS_INS5_IJNSA_ILi8EEENSA_ILi32EEEEEENS5_IJS16_SB_EEEEEEEvNS4_8identityESZ_S1A_vS1B_EENS_8epilogue10collective6detail29Sm90TmaWarpSpecializedAdapterINS1E_15DefaultEpilogueISI_SJ_SJ_NS1D_6thread17LinearCombinationISI_Li1EffLNS1I_9ScaleType4KindE0ELNS_15FloatRoundStyleE2ESI_EENS1_15EpilogueDefaultEEEEEvvEEEEvNT_6ParamsE:
	.zero		1664


//--------------------- SYMBOLS --------------------------

	.type		.nv.reservedSmem.offset0,@object
	.size		.nv.reservedSmem.offset0,0x4
	.type		__assertfail,@function
